def matmul_kernel(
    a_ptr,
    b_ptr,
    c_ptr,
    M,
    N,
    K,
    stride_am,
    stride_ak,
    stride_bk,
    stride_bn,
    stride_cm,
    stride_cn,
    BLOCK_M: tl.constexpr,
    BLOCK_N: tl.constexpr,
    BLOCK_K: tl.constexpr,
    GROUP_M: tl.constexpr,
):
    pid = tl.program_id(axis=0)
    num_pid_m = tl.cdiv(M, BLOCK_M)
    num_pid_n = tl.cdiv(N, BLOCK_N)
    num_pid_in_group = GROUP_M * num_pid_n
    group_id = pid // num_pid_in_group
    first_pid_m = group_id * GROUP_M
    group_size_m = min(num_pid_m - first_pid_m, GROUP_M)
    pid_m = first_pid_m + ((pid % num_pid_in_group) % group_size_m)
    pid_n = (pid % num_pid_in_group) // group_size_m

    offs_am = (pid_m * BLOCK_M + tl.arange(0, BLOCK_M)) % M
    offs_bn = (pid_n * BLOCK_N + tl.arange(0, BLOCK_N)) % N
    offs_k = tl.arange(0, BLOCK_K)
    a_ptrs = a_ptr + offs_am[:, None] * stride_am + offs_k[None, :] * stride_ak
    b_ptrs = b_ptr + offs_k[:, None] * stride_bk + offs_bn[None, :] * stride_bn

    acc = tl.zeros((BLOCK_M, BLOCK_N), dtype=tl.float32)
    for kk in range(0, tl.cdiv(K, BLOCK_K)):
        a = tl.load(a_ptrs, mask=offs_k[None, :] < K - kk * BLOCK_K, other=0.0)
        b = tl.load(b_ptrs, mask=offs_k[:, None] < K - kk * BLOCK_K, other=0.0)
        acc = tl.dot(a, b, acc)
        a_ptrs += BLOCK_K * stride_ak
        b_ptrs += BLOCK_K * stride_bk

    c = acc.to(c_ptr.dtype.element_ty)
    offs_cm = pid_m * BLOCK_M + tl.arange(0, BLOCK_M)
    offs_cn = pid_n * BLOCK_N + tl.arange(0, BLOCK_N)
    c_ptrs = c_ptr + offs_cm[:, None] * stride_cm + offs_cn[None, :] * stride_cn
    mask = (offs_cm[:, None] < M) & (offs_cn[None, :] < N)
    tl.store(c_ptrs, c, mask=mask)

# config = {"BLOCK_K": 64, "BLOCK_M": 128, "BLOCK_N": 256, "GROUP_M": 8, "arch": "sm_100", "dtype": "fp8e4m3", "num_ctas": 4, "num_stages": 3, "num_warps": 4}
# arch = sm_100


// ===== COMPILED SASS (sm_100a) =====

	.target	sm_100a

	.elftype	@"ET_EXEC"


//--------------------- .note.nv.tkinfo           --------------------------
	.section	.note.nv.tkinfo,"",@"SHT_NOTE"
	.sectionflags	@"SHF_NOTE_NV_TKINFO"
	.tkinfo
        /*0018*/ 	.word	0x00000081
        /*0030*/ 	.string	""
        /*0030*/ 	.string	"ptxas-blackwell"
        /*0030*/ 	.string	"Cuda compilation tools, release 12.9, V12.9.86"
        /*0030*/ 	.string	"Build cuda_12.9.r12.9/compiler.36037853_0"
        /*0030*/ 	.string	"-v  -suppress-debug-info  -lineinfo  -arch sm_100a "



//--------------------- .note.nv.cuver            --------------------------
	.section	.note.nv.cuver,"",@"SHT_NOTE"
	.sectionflags	@"SHF_NOTE_NV_CUVER"
        /*0018*/ 	.short	0x0001
        /*001a*/ 	.short	0x0064
        /*001c*/ 	.short	0x0001
        /*001e*/ 	.short	0x0000
        /*0020*/ 	.short	0x0001
        /*0022*/ 	.short	0x0000


//--------------------- .nv.info                  --------------------------
	.section	.nv.info,"",@"SHT_CUDA_INFO"
	.align	4


	//----- nvinfo : EIATTR_REGCOUNT
	.align		4
        /*0000*/ 	.byte	0x04, 0x2f
        /*0002*/ 	.short	(.L_4 - .L_3)
	.align		4
.L_3:
        /*0004*/ 	.word	index@(matmul_kernel)
        /*0008*/ 	.word	0x000000ff


	//----- nvinfo : EIATTR_FRAME_SIZE
	.align		4
.L_4:
        /*000c*/ 	.byte	0x04, 0x11
        /*000e*/ 	.short	(.L_6 - .L_5)
	.align		4
.L_5:
        /*0010*/ 	.word	index@($__internal_2_$__cuda_sm10x_tcgen05_guardrail_trap_unallocated_columns_being_dealloced)
        /*0014*/ 	.word	0x00000000


	//----- nvinfo : EIATTR_FRAME_SIZE
	.align		4
.L_6:
        /*0018*/ 	.byte	0x04, 0x11
        /*001a*/ 	.short	(.L_8 - .L_7)
	.align		4
.L_7:
        /*001c*/ 	.word	index@($__internal_1_$__cuda_sm10x_tcgen05_guardrail_trap_phase_invalid_during_alloc)
        /*0020*/ 	.word	0x00000000


	//----- nvinfo : EIATTR_FRAME_SIZE
	.align		4
.L_8:
        /*0024*/ 	.byte	0x04, 0x11
        /*0026*/ 	.short	(.L_10 - .L_9)
	.align		4
.L_9:
        /*0028*/ 	.word	index@($__internal_0_$__cuda_sm10x_tcgen05_guardrail_trap_col_being_dealloced_not_returned_by_alloc)
        /*002c*/ 	.word	0x00000000


	//----- nvinfo : EIATTR_FRAME_SIZE
	.align		4
.L_10:
        /*0030*/ 	.byte	0x04, 0x11
        /*0032*/ 	.short	(.L_12 - .L_11)
	.align		4
.L_11:
        /*0034*/ 	.word	index@(matmul_kernel)
        /*0038*/ 	.word	0x00000000


	//----- nvinfo : EIATTR_MIN_STACK_SIZE
	.align		4
.L_12:
        /*003c*/ 	.byte	0x04, 0x12
        /*003e*/ 	.short	(.L_14 - .L_13)
	.align		4
.L_13:
        /*0040*/ 	.word	index@(matmul_kernel)
        /*0044*/ 	.word	0x00000000
.L_14:


//--------------------- .nv.info.matmul_kernel    --------------------------
	.section	.nv.info.matmul_kernel,"",@"SHT_CUDA_INFO"
	.sectionflags	@""
	.align	4


	//----- nvinfo : EIATTR_CUDA_API_VERSION
	.align		4
        /*0000*/ 	.byte	0x04, 0x37
        /*0002*/ 	.short	(.L_16 - .L_15)
.L_15:
        /*0004*/ 	.word	0x00000081


	//----- nvinfo : EIATTR_KPARAM_INFO
	.align		4
.L_16:
        /*0008*/ 	.byte	0x04, 0x17
        /*000a*/ 	.short	(.L_18 - .L_17)
.L_17:
        /*000c*/ 	.word	0x00000000
        /*0010*/ 	.short	0x000d
        /*0012*/ 	.short	0x0048
        /*0014*/ 	.byte	0x00, 0xf4, 0x21, 0x00


	//----- nvinfo : EIATTR_KPARAM_INFO
	.align		4
.L_18:
        /*0018*/ 	.byte	0x04, 0x17
        /*001a*/ 	.short	(.L_20 - .L_19)
.L_19:
        /*001c*/ 	.word	0x00000000
        /*0020*/ 	.short	0x000c
        /*0022*/ 	.short	0x0040
        /*0024*/ 	.byte	0x00, 0xf4, 0x21, 0x00


	//----- nvinfo : EIATTR_KPARAM_INFO
	.align		4
.L_20:
        /*0028*/ 	.byte	0x04, 0x17
        /*002a*/ 	.short	(.L_22 - .L_21)
.L_21:
        /*002c*/ 	.word	0x00000000
        /*0030*/ 	.short	0x000b
        /*0032*/ 	.short	0x0038
        /*0034*/ 	.byte	0x00, 0xf0, 0x11, 0x00


	//----- nvinfo : EIATTR_KPARAM_INFO
	.align		4
.L_22:
        /*0038*/ 	.byte	0x04, 0x17
        /*003a*/ 	.short	(.L_24 - .L_23)
.L_23:
        /*003c*/ 	.word	0x00000000
        /*0040*/ 	.short	0x000a
        /*0042*/ 	.short	0x0034
        /*0044*/ 	.byte	0x00, 0xf0, 0x11, 0x00


	//----- nvinfo : EIATTR_KPARAM_INFO
	.align		4
.L_24:
        /*0048*/ 	.byte	0x04, 0x17
        /*004a*/ 	.short	(.L_26 - .L_25)
.L_25:
        /*004c*/ 	.word	0x00000000
        /*0050*/ 	.short	0x0009
        /*0052*/ 	.short	0x0030
        /*0054*/ 	.byte	0x00, 0xf0, 0x11, 0x00


	//----- nvinfo : EIATTR_KPARAM_INFO
	.align		4
.L_26:
        /*0058*/ 	.byte	0x04, 0x17
        /*005a*/ 	.short	(.L_28 - .L_27)
.L_27:
        /*005c*/ 	.word	0x00000000
        /*0060*/ 	.short	0x0008
        /*0062*/ 	.short	0x002c
        /*0064*/ 	.byte	0x00, 0xf0, 0x11, 0x00


	//----- nvinfo : EIATTR_KPARAM_INFO
	.align		4
.L_28:
        /*0068*/ 	.byte	0x04, 0x17
        /*006a*/ 	.short	(.L_30 - .L_29)
.L_29:
        /*006c*/ 	.word	0x00000000
        /*0070*/ 	.short	0x0007
        /*0072*/ 	.short	0x0028
        /*0074*/ 	.byte	0x00, 0xf0, 0x11, 0x00


	//----- nvinfo : EIATTR_KPARAM_INFO
	.align		4
.L_30:
        /*0078*/ 	.byte	0x04, 0x17
        /*007a*/ 	.short	(.L_32 - .L_31)
.L_31:
        /*007c*/ 	.word	0x00000000
        /*0080*/ 	.short	0x0006
        /*0082*/ 	.short	0x0024
        /*0084*/ 	.byte	0x00, 0xf0, 0x11, 0x00


	//----- nvinfo : EIATTR_KPARAM_INFO
	.align		4
.L_32:
        /*0088*/ 	.byte	0x04, 0x17
        /*008a*/ 	.short	(.L_34 - .L_33)
.L_33:
        /*008c*/ 	.word	0x00000000
        /*0090*/ 	.short	0x0005
        /*0092*/ 	.short	0x0020
        /*0094*/ 	.byte	0x00, 0xf0, 0x11, 0x00


	//----- nvinfo : EIATTR_KPARAM_INFO
	.align		4
.L_34:
        /*0098*/ 	.byte	0x04, 0x17
        /*009a*/ 	.short	(.L_36 - .L_35)
.L_35:
        /*009c*/ 	.word	0x00000000
        /*00a0*/ 	.short	0x0004
        /*00a2*/ 	.short	0x001c
        /*00a4*/ 	.byte	0x00, 0xf0, 0x11, 0x00


	//----- nvinfo : EIATTR_KPARAM_INFO
	.align		4
.L_36:
        /*00a8*/ 	.byte	0x04, 0x17
        /*00aa*/ 	.short	(.L_38 - .L_37)
.L_37:
        /*00ac*/ 	.word	0x00000000
        /*00b0*/ 	.short	0x0003
        /*00b2*/ 	.short	0x0018
        /*00b4*/ 	.byte	0x00, 0xf0, 0x11, 0x00


	//----- nvinfo : EIATTR_KPARAM_INFO
	.align		4
.L_38:
        /*00b8*/ 	.byte	0x04, 0x17
        /*00ba*/ 	.short	(.L_40 - .L_39)
.L_39:
        /*00bc*/ 	.word	0x00000000
        /*00c0*/ 	.short	0x0002
        /*00c2*/ 	.short	0x0010
        /*00c4*/ 	.byte	0x00, 0xf4, 0x21, 0x00


	//----- nvinfo : EIATTR_KPARAM_INFO
	.align		4
.L_40:
        /*00c8*/ 	.byte	0x04, 0x17
        /*00ca*/ 	.short	(.L_42 - .L_41)
.L_41:
        /*00cc*/ 	.word	0x00000000
        /*00d0*/ 	.short	0x0001
        /*00d2*/ 	.short	0x0008
        /*00d4*/ 	.byte	0x00, 0xf4, 0x21, 0x00


	//----- nvinfo : EIATTR_KPARAM_INFO
	.align		4
.L_42:
        /*00d8*/ 	.byte	0x04, 0x17
        /*00da*/ 	.short	(.L_44 - .L_43)
.L_43:
        /*00dc*/ 	.word	0x00000000
        /*00e0*/ 	.short	0x0000
        /*00e2*/ 	.short	0x0000
        /*00e4*/ 	.byte	0x00, 0xf4, 0x21, 0x00


	//----- nvinfo : EIATTR_EXPLICIT_CLUSTER
	.align		4
.L_44:
        /*00e8*/ 	.byte	0x01, 0x3e
	.zero		2


	//----- nvinfo : EIATTR_CTA_PER_CLUSTER
	.align		4
        /*00ec*/ 	.byte	0x04, 0x3d
        /*00ee*/ 	.short	(.L_46 - .L_45)
.L_45:
        /*00f0*/ 	.word	0x00000004
        /*00f4*/ 	.word	0x00000001
        /*00f8*/ 	.word	0x00000001


	//----- nvinfo : EIATTR_AT_ENTRY_FRAGMENTS
	.align		4
.L_46:
        /*00fc*/ 	.byte	0x04, 0x4f
        /*00fe*/ 	.short	(.L_48 - .L_47)


	//   ....[0]....
.L_47:
        /*0100*/ 	.word	0x00000004


	//----- nvinfo : EIATTR_RESERVED_SMEM_USED
	.align		4
.L_48:
        /*0104*/ 	.byte	0x01, 0x41
	.zero		2


	//----- nvinfo : EIATTR_SPARSE_MMA_MASK
	.align		4
        /*0108*/ 	.byte	0x03, 0x50
        /*010a*/ 	.short	0x0000


	//----- nvinfo : EIATTR_TCGEN05_1CTA_USED
	.align		4
        /*010c*/ 	.byte	0x01, 0x51
	.zero		2


	//----- nvinfo : EIATTR_MAXREG_COUNT
	.align		4
        /*0110*/ 	.byte	0x03, 0x1b
        /*0112*/ 	.short	0x00ff


	//----- nvinfo : EIATTR_NUM_BARRIERS
	.align		4
        /*0114*/ 	.byte	0x02, 0x4c
        /*0116*/ 	.byte	0x01
	.zero		1


	//----- nvinfo : EIATTR_INT_WARP_WIDE_INSTR_OFFSETS
	.align		4
        /*0118*/ 	.byte	0x04, 0x31
        /*011a*/ 	.short	(.L_50 - .L_49)


	//   ....[0]....
.L_49:
        /*011c*/ 	.word	0x00002530


	//   ....[1]....
        /*0120*/ 	.word	0x00002560


	//   ....[2]....
        /*0124*/ 	.word	0x00005e70


	//   ....[3]....
        /*0128*/ 	.word	0x0000b510


	//   ....[4]....
        /*012c*/ 	.word	0x0000b560


	//----- nvinfo : EIATTR_COOP_GROUP_MASK_REGIDS
	.align		4
.L_50:
        /*0130*/ 	.byte	0x04, 0x29
        /*0132*/ 	.short	(.L_52 - .L_51)


	//   ....[0]....
.L_51:
        /*0134*/ 	.word	0xffffffff


	//   ....[1]....
        /*0138*/ 	.word	0xffffffff


	//   ....[2]....
        /*013c*/ 	.word	0xffffffff


	//   ....[3]....
        /*0140*/ 	.word	0xffffffff


	//----- nvinfo : EIATTR_COOP_GROUP_INSTR_OFFSETS
	.align		4
.L_52:
        /*0144*/ 	.byte	0x04, 0x28
        /*0146*/ 	.short	(.L_54 - .L_53)


	//   ....[0]....
.L_53:
        /*0148*/ 	.word	0x00000070


	//   ....[1]....
        /*014c*/ 	.word	0x00000330


	//   ....[2]....
        /*0150*/ 	.word	0x0000b3a0


	//   ....[3]....
        /*0154*/ 	.word	0x0000b610


	//----- nvinfo : EIATTR_VRC_CTA_INIT_COUNT
	.align		4
.L_54:
        /*0158*/ 	.byte	0x02, 0x4a
        /*015a*/ 	.byte	0x80
	.zero		1


	//----- nvinfo : EIATTR_MBARRIER_INSTR_OFFSETS
	.align		4
        /*015c*/ 	.byte	0x04, 0x39
        /*015e*/ 	.short	(.L_56 - .L_55)


	//   ....[0]....
.L_55:
        /*0160*/ 	.word	0x000026e0
        /*0164*/ 	.word	0x000000ff
        /*0168*/ 	.word	0x00000000
        /*016c*/ 	.short	0x0100
        /*016e*/ 	.byte	0x0a
	.zero		1


	//   ....[1]....
        /*0170*/ 	.word	0x00005ea0
        /*0174*/ 	.word	0x000000ff
        /*0178*/ 	.word	0x00006008
        /*017c*/ 	.short	0x0100
        /*017e*/ 	.byte	0x0d
	.zero		1


	//   ....[2]....
        /*0180*/ 	.word	0x00006970
        /*0184*/ 	.word	0x000000ff
        /*0188*/ 	.word	0x00000000
        /*018c*/ 	.short	0x010a
        /*018e*/ 	.byte	0x0a
	.zero		1


	//   ....[3]....
        /*0190*/ 	.word	0x00009340
        /*0194*/ 	.word	0x000000ff
        /*0198*/ 	.word	0x00000000
        /*019c*/ 	.short	0x010a
        /*019e*/ 	.byte	0x0a
	.zero		1


	//   ....[4]....
        /*01a0*/ 	.word	0x00009490
        /*01a4*/ 	.word	0x000000ff
        /*01a8*/ 	.word	0x00006000
        /*01ac*/ 	.short	0x0108
        /*01ae*/ 	.byte	0x0d
	.zero		1


	//   ....[5]....
        /*01b0*/ 	.word	0x00009590
        /*01b4*/ 	.word	0x000000ff
        /*01b8*/ 	.word	0x00006008
        /*01bc*/ 	.short	0x0108
        /*01be*/ 	.byte	0x0d
	.zero		1


	//   ....[6]....
        /*01c0*/ 	.word	0x0000b630
        /*01c4*/ 	.word	0x000000ff
        /*01c8*/ 	.word	0x00000000
        /*01cc*/ 	.short	0x010a
        /*01ce*/ 	.byte	0x0a
	.zero		1


	//   ....[7]....
        /*01d0*/ 	.word	0x0000b660
        /*01d4*/ 	.word	0x000000ff
        /*01d8*/ 	.word	0x00000000
        /*01dc*/ 	.short	0x010a
        /*01de*/ 	.byte	0x0a
	.zero		1


	//----- nvinfo : EIATTR_NUM_MBARRIERS
	.align		4
.L_56:
        /*01e0*/ 	.byte	0x03, 0x38
        /*01e2*/ 	.short	0x0002


	//----- nvinfo : EIATTR_EXIT_INSTR_OFFSETS
	.align		4
        /*01e4*/ 	.byte	0x04, 0x1c
        /*01e6*/ 	.short	(.L_58 - .L_57)


	//   ....[0]....
.L_57:
        /*01e8*/ 	.word	0x0000b620


	//----- nvinfo : EIATTR_REQNTID
	.align		4
.L_58:
        /*01ec*/ 	.byte	0x04, 0x10
        /*01ee*/ 	.short	(.L_60 - .L_59)
.L_59:
        /*01f0*/ 	.word	0x00000080
        /*01f4*/ 	.word	0x00000001
        /*01f8*/ 	.word	0x00000001


	//----- nvinfo : EIATTR_CRS_STACK_SIZE
	.align		4
.L_60:
        /*01fc*/ 	.byte	0x04, 0x1e
        /*01fe*/ 	.short	(.L_62 - .L_61)
.L_61:
        /*0200*/ 	.word	0x00000000


	//----- nvinfo : EIATTR_CBANK_PARAM_SIZE
	.align		4
.L_62:
        /*0204*/ 	.byte	0x03, 0x19
        /*0206*/ 	.short	0x0050


	//----- nvinfo : EIATTR_PARAM_CBANK
	.align		4
        /*0208*/ 	.byte	0x04, 0x0a
        /*020a*/ 	.short	(.L_64 - .L_63)
	.align		4
.L_63:
        /*020c*/ 	.word	index@(.nv.constant0.matmul_kernel)
        /*0210*/ 	.short	0x0380
        /*0212*/ 	.short	0x0050


	//----- nvinfo : EIATTR_SW_WAR
	.align		4
.L_64:
        /*0214*/ 	.byte	0x04, 0x36
        /*0216*/ 	.short	(.L_66 - .L_65)
.L_65:
        /*0218*/ 	.word	0x00000008
.L_66:


//--------------------- .nv.compat                --------------------------
	.section	.nv.compat,"",@"SHT_CUDA_COMPAT_INFO"
	.align	4
        /*0000*/ 	.byte	0x02, 0x02, 0x02, 0x00, 0x02, 0x05, 0x05, 0x00, 0x02, 0x03, 0x00, 0x00, 0x02, 0x06, 0x01, 0x00


//--------------------- .nv.callgraph             --------------------------
	.section	.nv.callgraph,"",@"SHT_CUDA_CALLGRAPH"
	.align	4
	.sectionentsize	8
	.align		4
        /*0000*/ 	.word	0x00000000
	.align		4
        /*0004*/ 	.word	0xffffffff
	.align		4
        /*0008*/ 	.word	0x00000000
	.align		4
        /*000c*/ 	.word	0xfffffffe
	.align		4
        /*0010*/ 	.word	0x00000000
	.align		4
        /*0014*/ 	.word	0xfffffffd
	.align		4
        /*0018*/ 	.word	0x00000000
	.align		4
        /*001c*/ 	.word	0xfffffffc


//--------------------- .text.matmul_kernel       --------------------------
	.section	.text.matmul_kernel,"ax",@progbits
	.align	128
        .global         matmul_kernel
        .type           matmul_kernel,@function
        .size           matmul_kernel,(.L_x_20 - matmul_kernel)
        .other          matmul_kernel,@"STO_CUDA_ENTRY STV_DEFAULT"
matmul_kernel:
.text.matmul_kernel:
[----:B------:R-:W0:Y:S01]  /*0000*/  LDC R1, c[0x0][0x37c] ;  /* 0x0000df00ff017b82 */ /* 0x000e220000000800 */
[----:B------:R-:W1:Y:S01]  /*0010*/  S2R R27, SR_TID.X ;  /* 0x00000000001b7919 */ /* 0x000e620000002100 */
[----:B------:R-:W2:Y:S01]  /*0020*/  LDCU.64 UR26, c[0x0][0x358] ;  /* 0x00006b00ff1a77ac */ /* 0x000ea20008000a00 */
[----:B-1----:R-:W-:-:S13]  /*0030*/  ISETP.GE.U32.AND P0, PT, R27, 0x20, PT ;  /* 0x000000201b00780c */ /* 0x002fda0003f06070 */
[----:B------:R-:W-:Y:S02]  /*0040*/  VOTEU.ANY UP0, P0 ;  /* 0x0000000000ff7886 */ /* 0x000fe40000000100 */
[----:B0-2---:R-:W-:Y:S05]  /*0050*/  BRA.U UP0, `(.L_x_0) ;  /* 0x0000000100b87547 */ /* 0x005fea000b800000 */
[----:B------:R-:W0:Y:S01]  /*0060*/  S2UR UR6, SR_CgaCtaId ;  /* 0x00000000000679c3 */ /* 0x000e220000008800 */
[----:B------:R-:W-:Y:S01]  /*0070*/  NOP ;  /* 0x0000000000007918 */ /* 0x000fe20000000000 */
[----:B------:R-:W-:Y:S02]  /*0080*/  UMOV UR4, 0x40 ;  /* 0x0000004000047882 */ /* 0x000fe40000000000 */
[----:B0-----:R-:W-:-:S09]  /*0090*/  ULEA UR4, UR6, UR4, 0x18 ;  /* 0x0000000406047291 */ /* 0x001fd2000f8ec0ff */
[----:B------:R-:W0:Y:S01]  /*00a0*/  LDS.U8 R0, [UR4] ;  /* 0x00000004ff007984 */ /* 0x000e220008000000 */
[----:B------:R-:W-:Y:S02]  /*00b0*/  UMOV UR4, 0x400 ;  /* 0x0000040000047882 */ /* 0x000fe40000000000 */
[----:B------:R-:W-:Y:S01]  /*00c0*/  ULEA UR4, UR6, UR4, 0x18 ;  /* 0x0000000406047291 */ /* 0x000fe2000f8ec0ff */
[----:B0-----:R-:W-:-:S13]  /*00d0*/  ISETP.NE.AND P0, PT, R0, RZ, PT ;  /* 0x000000ff0000720c */ /* 0x001fda0003f05270 */
[----:B------:R-:W-:Y:S05]  /*00e0*/  @P0 BRA `(.L_x_1) ;  /* 0x00000000007c0947 */ /* 0x000fea0003800000 */
[----:B------:R-:W-:-:S13]  /*00f0*/  ELECT P0, URZ, PT ;  /* 0x0000000000ff782f */ /* 0x000fda0003800000 */
[----:B------:R-:W-:Y:S05]  /*0100*/  @!P0 BRA `(.L_x_2) ;  /* 0x0000000000848947 */ /* 0x000fea0003800000 */
[----:B------:R-:W-:Y:S01]  /*0110*/  UMOV UR5, 0x2 ;  /* 0x0000000200057882 */ /* 0x000fe20000000000 */
[----:B------:R-:W-:Y:S02]  /*0120*/  IMAD.MOV.U32 R4, RZ, RZ, 0x1 ;  /* 0x00000001ff047424 */ /* 0x000fe400078e00ff */
[----:B------:R-:W-:Y:S02]  /*0130*/  IMAD.MOV.U32 R5, RZ, RZ, 0x3 ;  /* 0x00000003ff057424 */ /* 0x000fe400078e00ff */
[----:B------:R-:W-:Y:S04]  /*0140*/  DEPBAR.LE SB0, 0x36 ;  /* 0x00008d800000791a */ /* 0x000fe80000000000 */
[----:B------:R-:W0:Y:S02]  /*0150*/  UTCATOMSWS.FIND_AND_SET.ALIGN UP1, UR5, UR5 ;  /* 0x00000005000575e3 */ /* 0x000e240008020800 */
[----:B0-----:R-:W-:-:S04]  /*0160*/  PLOP3.LUT P0, PT, PT, PT, UP1, 0x80, 0x8 ;  /* 0x000000000008781c */ /* 0x001fc80003f0f018 */
[----:B------:R-:W-:-:S04]  /*0170*/  SEL R0, RZ, 0xffffffff, !P0 ;  /* 0xffffffffff007807 */ /* 0x000fc80004000000 */
[----:B------:R-:W-:Y:S01]  /*0180*/  ISETP.NE.AND P0, PT, R0, RZ, PT ;  /* 0x000000ff0000720c */ /* 0x000fe20003f05270 */
[----:B------:R-:W-:-:S12]  /*0190*/  IMAD.U32 R0, RZ, RZ, UR5 ;  /* 0x00000005ff007e24 */ /* 0x000fd8000f8e00ff */
[----:B------:R-:W-:Y:S05]  /*01a0*/  @P0 BRA `(.L_x_3) ;  /* 0x0000000000240947 */ /* 0x000fea0003800000 */
.L_x_4:
[----:B------:R-:W-:Y:S05]  /*01b0*/  NANOSLEEP 0x64 ;  /* 0x000000640000795d */ /* 0x000fea0003800000 */
[----:B------:R-:W-:-:S05]  /*01c0*/  UMOV UR5, 0x2 ;  /* 0x0000000200057882 */ /* 0x000fca0000000000 */
[----:B------:R-:W-:Y:S04]  /*01d0*/  DEPBAR.LE SB0, 0x36 ;  /* 0x00008d800000791a */ /* 0x000fe80000000000 */
[----:B------:R-:W0:Y:S02]  /*01e0*/  UTCATOMSWS.FIND_AND_SET.ALIGN UP1, UR5, UR5 ;  /* 0x00000005000575e3 */ /* 0x000e240008020800 */
[----:B0-----:R-:W-:-:S04]  /*01f0*/  PLOP3.LUT P0, PT, PT, PT, UP1, 0x80, 0x8 ;  /* 0x000000000008781c */ /* 0x001fc80003f0f018 */
[----:B------:R-:W-:-:S04]  /*0200*/  SEL R0, RZ, 0xffffffff, !P0 ;  /* 0xffffffffff007807 */ /* 0x000fc80004000000 */
[----:B------:R-:W-:Y:S01]  /*0210*/  ISETP.NE.AND P0, PT, R0, RZ, PT ;  /* 0x000000ff0000720c */ /* 0x000fe20003f05270 */
[----:B------:R-:W-:-:S12]  /*0220*/  IMAD.U32 R0, RZ, RZ, UR5 ;  /* 0x00000005ff007e24 */ /* 0x000fd8000f8e00ff */
[----:B------:R-:W-:Y:S05]  /*0230*/  @!P0 BRA `(.L_x_4) ;  /* 0xfffffffc00dc8947 */ /* 0x000fea000383ffff */
.L_x_3:
[C---:B------:R-:W-:Y:S01]  /*0240*/  VIADD R3, R0.reuse, 0x10 ;  /* 0x0000001000037836 */ /* 0x040fe20000000000 */
[----:B------:R-:W-:Y:S01]  /*0250*/  UMOV UR5, 0x50 ;  /* 0x0000005000057882 */ /* 0x000fe20000000000 */
[----:B------:R-:W-:Y:S01]  /*0260*/  SHF.L.U32 R2, R5, R0, RZ ;  /* 0x0000000005027219 */ /* 0x000fe200000006ff */
[----:B------:R-:W-:Y:S01]  /*0270*/  ULEA UR5, UR6, UR5, 0x18 ;  /* 0x0000000506057291 */ /* 0x000fe2000f8ec0ff */
[----:B------:R-:W-:Y:S01]  /*0280*/  IMAD.SHL.U32 R0, R0, 0x20, RZ ;  /* 0x0000002000007824 */ /* 0x000fe200078e00ff */
[----:B------:R-:W-:-:S04]  /*0290*/  SHF.L.U32 R3, R4, R3, RZ ;  /* 0x0000000304037219 */ /* 0x000fc800000006ff */
[----:B------:R-:W-:-:S05]  /*02a0*/  LOP3.LUT R2, R3, R2, RZ, 0xfc, !PT ;  /* 0x0000000203027212 */ /* 0x000fca00078efcff */
[----:B------:R0:W-:Y:S04]  /*02b0*/  ATOMS.OR RZ, [UR5], R2 ;  /* 0x00000002ffff798c */ /* 0x0001e8000b000005 */
[----:B------:R0:W-:Y:S01]  /*02c0*/  STS [UR4], R0 ;  /* 0x00000000ff007988 */ /* 0x0001e20008000804 */
[----:B------:R-:W-:Y:S05]  /*02d0*/  BRA `(.L_x_2) ;  /* 0x0000000000107947 */ /* 0x000fea0003800000 */
.L_x_1:
[----:B------:R-:W-:Y:S01]  /*02e0*/  IMAD.MOV.U32 R0, RZ, RZ, -0x1 ;  /* 0xffffffffff007424 */ /* 0x000fe200078e00ff */
[----:B------:R-:W-:-:S04]  /*02f0*/  MOV R2, 0x320 ;  /* 0x0000032000027802 */ /* 0x000fc80000000f00 */
[----:B------:R0:W-:Y:S03]  /*0300*/  STS [UR4], R0 ;  /* 0x00000000ff007988 */ /* 0x0001e60008000804 */
[----:B0-----:R-:W-:Y:S05]  /*0310*/  CALL.REL.NOINC `($__internal_1_$__cuda_sm10x_tcgen05_guardrail_trap_phase_invalid_during_alloc) ;  /* 0x000000b000e87944 */ /* 0x001fea0003c00000 */
.L_x_2:
[----:B------:R-:W-:Y:S05]  /*0320*/  WARPSYNC.ALL ;  /* 0x0000000000007948 */ /* 0x000fea0003800000 */
[----:B------:R-:W-:Y:S01]  /*0330*/  NOP ;  /* 0x0000000000007918 */ /* 0x000fe20000000000 */
.L_x_0:
[----:B------:R-:W1:Y:S08]  /*0340*/  LDC.64 R136, c[0x0][0x398] ;  /* 0x0000e600ff887b82 */ /* 0x000e700000000a00 */
[----:B------:R-:W2:Y:S02]  /*0350*/  S2UR UR5, SR_CgaSize ;  /* 0x00000000000579c3 */ /* 0x000ea40000008a00 */
[----:B--2---:R-:W-:-:S12]  /*0360*/  UIMAD UR5, UR5, -0xa0, URZ ;  /* 0xffffff60050578a4 */ /* 0x004fd8000f8e02ff */
[----:B------:R-:W2:Y:S01]  /*0370*/  LDCU UR5, c[0x0][UR5+0x2b0] ;  /* 0x00005600050577ac */ /* 0x000ea20008000800 */
[----:B------:R-:W-:Y:S02]  /*0380*/  SHF.R.U32.HI R14, RZ, 0x5, R27 ;  /* 0x00000005ff0e7819 */ /* 0x000fe4000001161b */
[----:B------:R-:W-:Y:S01]  /*0390*/  PRMT R203, RZ, 0x7610, R203 ;  /* 0x00007610ffcb7816 */ /* 0x000fe200000000cb */
[----:B------:R-:W3:Y:S01]  /*03a0*/  LDCU UR7, c[0x0][0x3a4] ;  /* 0x00007480ff0777ac */ /* 0x000ee20008000800 */
[----:B------:R-:W-:Y:S01]  /*03b0*/  R2UR UR6, R14 ;  /* 0x000000000e0672ca */ /* 0x000fe200000e0000 */
[----:B------:R-:W4:Y:S01]  /*03c0*/  S2UR UR4, SR_CTAID.X ;  /* 0x00000000000479c3 */ /* 0x000f220000002500 */
[----:B------:R-:W0:Y:S07]  /*03d0*/  LDCU.128 UR16, c[0x0][0x380] ;  /* 0x00007000ff1077ac */ /* 0x000e2e0008000c00 */
[----:B------:R-:W5:Y:S01]  /*03e0*/  LDC R68, c[0x0][0x3a0] ;  /* 0x0000e800ff447b82 */ /* 0x000f620000000800 */
[----:B01----:R-:W-:Y:S01]  /*03f0*/  VIADD R0, R137, 0xff ;  /* 0x000000ff89007836 */ /* 0x003fe20000000000 */
[----:B------:R-:W-:-:S06]  /*0400*/  IABS R11, R136 ;  /* 0x00000088000b7213 */ /* 0x000fcc0000000000 */
[----:B------:R-:W0:Y:S08]  /*0410*/  LDC R127, c[0x0][0x3a8] ;  /* 0x0000ea00ff7f7b82 */ /* 0x000e300000000800 */
[----:B------:R-:W-:Y:S01]  /*0420*/  BAR.SYNC.DEFER_BLOCKING 0x0 ;  /* 0x0000000000007b1d */ /* 0x000fe20000010000 */
[----:B------:R-:W-:Y:S02]  /*0430*/  ISETP.NE.AND P4, PT, R136, RZ, PT ;  /* 0x000000ff8800720c */ /* 0x000fe40003f85270 */
[----:B------:R-:W-:-:S02]  /*0440*/  SHF.R.S32.HI R3, RZ, 0x1f, R0 ;  /* 0x0000001fff037819 */ /* 0x000fc40000011400 */
[----:B----4-:R-:W-:Y:S02]  /*0450*/  I2FP.F32.U32 R5, UR4 ;  /* 0x0000000400057c45 */ /* 0x010fe40008201000 */
[----:B------:R-:W-:Y:S01]  /*0460*/  LEA.HI R3, R3, R0, RZ, 0x8 ;  /* 0x0000000003037211 */ /* 0x000fe200078f40ff */
[----:B------:R-:W1:Y:S02]  /*0470*/  S2UR UR4, SR_CgaCtaId ;  /* 0x00000000000479c3 */ /* 0x000e640000008800 */
[----:B--2---:R-:W-:Y:S01]  /*0480*/  FMUL R5, R5, UR5 ;  /* 0x0000000505057c20 */ /* 0x004fe20008400000 */
[----:B------:R-:W-:Y:S01]  /*0490*/  SHF.R.S32.HI R3, RZ, 0x8, R3 ;  /* 0x00000008ff037819 */ /* 0x000fe20000011403 */
[----:B------:R-:W-:-:S04]  /*04a0*/  UMOV UR5, 0x1 ;  /* 0x0000000100057882 */ /* 0x000fc80000000000 */
[----:B------:R-:W-:Y:S01]  /*04b0*/  IMAD.SHL.U32 R4, R3, 0x8, RZ ;  /* 0x0000000803047824 */ /* 0x000fe200078e00ff */
[----:B------:R-:W-:Y:S04]  /*04c0*/  F2I.U32.TRUNC.NTZ R5, R5 ;  /* 0x0000000500057305 */ /* 0x000fe8000020f000 */
[----:B------:R-:W-:-:S04]  /*04d0*/  IABS R7, R4 ;  /* 0x0000000400077213 */ /* 0x000fc80000000000 */
[----:B------:R-:W2:Y:S08]  /*04e0*/  I2F.RP R0, R7 ;  /* 0x0000000700007306 */ /* 0x000eb00000209400 */
[----:B--2---:R-:W2:Y:S02]  /*04f0*/  MUFU.RCP R0, R0 ;  /* 0x0000000000007308 */ /* 0x004ea40000001000 */
[----:B--2---:R-:W-:Y:S01]  /*0500*/  VIADD R2, R0, 0xffffffe ;  /* 0x0ffffffe00027836 */ /* 0x004fe20000000000 */
[----:B------:R-:W-:-:S05]  /*0510*/  IABS R0, R5 ;  /* 0x0000000500007213 */ /* 0x000fca0000000000 */
[----:B------:R2:W4:Y:S02]  /*0520*/  F2I.FTZ.U32.TRUNC.NTZ R3, R2 ;  /* 0x0000000200037305 */ /* 0x000524000021f000 */
[----:B--2---:R-:W-:Y:S02]  /*0530*/  IMAD.MOV.U32 R2, RZ, RZ, RZ ;  /* 0x000000ffff027224 */ /* 0x004fe400078e00ff */
[----:B----4-:R-:W-:-:S04]  /*0540*/  IMAD.MOV R6, RZ, RZ, -R3 ;  /* 0x000000ffff067224 */ /* 0x010fc800078e0a03 */
[----:B------:R-:W-:Y:S01]  /*0550*/  IMAD R9, R6, R7, RZ ;  /* 0x0000000706097224 */ /* 0x000fe200078e02ff */
[----:B------:R-:W-:-:S03]  /*0560*/  IABS R6, R4 ;  /* 0x0000000400067213 */ /* 0x000fc60000000000 */
[----:B------:R-:W-:-:S04]  /*0570*/  IMAD.HI.U32 R3, R3, R9, R2 ;  /* 0x0000000903037227 */ /* 0x000fc800078e0002 */
[----:B------:R-:W-:Y:S02]  /*0580*/  IMAD.MOV R2, RZ, RZ, -R6 ;  /* 0x000000ffff027224 */ /* 0x000fe400078e0a06 */
[----:B------:R-:W-:-:S04]  /*0590*/  IMAD.HI.U32 R3, R3, R0, RZ ;  /* 0x0000000003037227 */ /* 0x000fc800078e00ff */
[----:B------:R-:W-:-:S05]  /*05a0*/  IMAD R0, R3, R2, R0 ;  /* 0x0000000203007224 */ /* 0x000fca00078e0200 */
[----:B------:R-:W-:-:S13]  /*05b0*/  ISETP.GT.U32.AND P1, PT, R7, R0, PT ;  /* 0x000000000700720c */ /* 0x000fda0003f24070 */
[----:B------:R-:W-:Y:S02]  /*05c0*/  @!P1 IMAD.IADD R0, R0, 0x1, -R7 ;  /* 0x0000000100009824 */ /* 0x000fe400078e0a07 */
[----:B------:R-:W-:Y:S01]  /*05d0*/  @!P1 VIADD R3, R3, 0x1 ;  /* 0x0000000103039836 */ /* 0x000fe20000000000 */
[----:B------:R-:W-:Y:S02]  /*05e0*/  ISETP.NE.AND P1, PT, R4, RZ, PT ;  /* 0x000000ff0400720c */ /* 0x000fe40003f25270 */
[----:B------:R-:W-:Y:S02]  /*05f0*/  ISETP.GE.U32.AND P0, PT, R0, R7, PT ;  /* 0x000000070000720c */ /* 0x000fe40003f06070 */
[----:B------:R-:W-:-:S04]  /*0600*/  LOP3.LUT R0, R5, R4, RZ, 0x3c, !PT ;  /* 0x0000000405007212 */ /* 0x000fc800078e3cff */
[----:B------:R-:W-:Y:S01]  /*0610*/  ISETP.GE.AND P2, PT, R0, RZ, PT ;  /* 0x000000ff0000720c */ /* 0x000fe20003f46270 */
[----:B------:R-:W-:-:S06]  /*0620*/  VIADD R0, R136, 0x7f ;  /* 0x0000007f88007836 */ /* 0x000fcc0000000000 */
[----:B------:R-:W-:-:S04]  /*0630*/  @P0 VIADD R3, R3, 0x1 ;  /* 0x0000000103030836 */ /* 0x000fc80000000000 */
[----:B------:R-:W-:Y:S01]  /*0640*/  IMAD.MOV.U32 R2, RZ, RZ, R3 ;  /* 0x000000ffff027224 */ /* 0x000fe200078e0003 */
[----:B------:R-:W-:-:S03]  /*0650*/  SHF.R.S32.HI R3, RZ, 0x1f, R0 ;  /* 0x0000001fff037819 */ /* 0x000fc60000011400 */
[----:B------:R-:W-:Y:S01]  /*0660*/  @!P2 IMAD.MOV R2, RZ, RZ, -R2 ;  /* 0x000000ffff02a224 */ /* 0x000fe200078e0a02 */
[----:B------:R-:W-:Y:S02]  /*0670*/  @!P1 LOP3.LUT R2, RZ, R4, RZ, 0x33, !PT ;  /* 0x00000004ff029212 */ /* 0x000fe400078e33ff */
[----:B------:R-:W-:-:S03]  /*0680*/  LEA.HI R3, R3, R0, RZ, 0x7 ;  /* 0x0000000003037211 */ /* 0x000fc600078f38ff */
[----:B------:R-:W-:Y:S02]  /*0690*/  IMAD.SHL.U32 R6, R2, 0x8, RZ ;  /* 0x0000000802067824 */ /* 0x000fe400078e00ff */
[----:B------:R-:W-:-:S03]  /*06a0*/  IMAD.MOV R2, RZ, RZ, -R2 ;  /* 0x000000ffff027224 */ /* 0x000fc600078e0a02 */
[----:B------:R-:W-:Y:S01]  /*06b0*/  LEA.HI.SX32 R3, R3, -R6, 0x19 ;  /* 0x8000000603037211 */ /* 0x000fe200078fcaff */
[----:B------:R-:W-:-:S03]  /*06c0*/  IMAD R8, R4, R2, R5 ;  /* 0x0000000204087224 */ /* 0x000fc600078e0205 */
[----:B------:R-:W-:-:S04]  /*06d0*/  VIMNMX R13, PT, PT, R3, 0x8, PT ;  /* 0x00000008030d7848 */ /* 0x000fc80003fe0100 */
[-C--:B------:R-:W-:Y:S02]  /*06e0*/  IABS R7, R13.reuse ;  /* 0x0000000d00077213 */ /* 0x080fe40000000000 */
[----:B------:R-:W-:Y:S02]  /*06f0*/  IABS R4, R13 ;  /* 0x0000000d00047213 */ /* 0x000fe40000000000 */
[----:B------:R-:W2:Y:S08]  /*0700*/  I2F.RP R0, R7 ;  /* 0x0000000700007306 */ /* 0x000eb00000209400 */
[----:B--2---:R-:W2:Y:S02]  /*0710*/  MUFU.RCP R0, R0 ;  /* 0x0000000000007308 */ /* 0x004ea40000001000 */
[----:B--2---:R-:W-:-:S02]  /*0720*/  VIADD R3, R0, 0xffffffe ;  /* 0x0ffffffe00037836 */ /* 0x004fc40000000000 */
[----:B------:R-:W-:Y:S01]  /*0730*/  IMAD.MOV R0, RZ, RZ, -R4 ;  /* 0x000000ffff007224 */ /* 0x000fe200078e0a04 */
[----:B------:R-:W-:-:S03]  /*0740*/  MOV R4, 0x400 ;  /* 0x0000040000047802 */ /* 0x000fc60000000f00 */
[----:B------:R-:W2:Y:S01]  /*0750*/  F2I.FTZ.U32.TRUNC.NTZ R3, R3 ;  /* 0x0000000300037305 */ /* 0x000ea2000021f000 */
[----:B------:R-:W-:-:S13]  /*0760*/  R2UR UR13, R4 ;  /* 0x00000000040d72ca */ /* 0x000fda00000e0000 */
[----:B-1----:R-:W-:Y:S01]  /*0770*/  ULEA UR13, UR4, UR13, 0x18 ;  /* 0x0000000d040d7291 */ /* 0x002fe2000f8ec0ff */
[----:B--2---:R-:W-:Y:S01]  /*0780*/  IMAD.MOV R9, RZ, RZ, -R3 ;  /* 0x000000ffff097224 */ /* 0x004fe200078e0a03 */
[----:B------:R-:W-:-:S03]  /*0790*/  USHF.L.U32 UR4, UR6, 0x15, URZ ;  /* 0x0000001506047899 */ /* 0x000fc600080006ff */
[----:B------:R-:W-:Y:S01]  /*07a0*/  IMAD.MOV.U32 R2, RZ, RZ, R9 ;  /* 0x000000ffff027224 */ /* 0x000fe200078e0009 */
[----:B------:R-:W-:Y:S01]  /*07b0*/  IABS R9, R8 ;  /* 0x0000000800097213 */ /* 0x000fe20000000000 */
[----:B------:R-:W-:Y:S02]  /*07c0*/  ULOP3.LUT UR4, UR4, 0x600000, URZ, 0xc0, !UPT ;  /* 0x0060000004047892 */ /* 0x000fe4000f8ec0ff */
[----:B------:R-:W-:Y:S01]  /*07d0*/  IMAD R5, R2, R7, RZ ;  /* 0x0000000702057224 */ /* 0x000fe200078e02ff */
[----:B------:R-:W1:Y:S01]  /*07e0*/  LDS R12, [UR13] ;  /* 0x0000000dff0c7984 */ /* 0x000e620008000800 */
[----:B------:R-:W-:-:S04]  /*07f0*/  IMAD.MOV.U32 R2, RZ, RZ, RZ ;  /* 0x000000ffff027224 */ /* 0x000fc800078e00ff */
[----:B------:R-:W-:Y:S01]  /*0800*/  IMAD.HI.U32 R2, R3, R5, R2 ;  /* 0x0000000503027227 */ /* 0x000fe200078e0002 */
[----:B------:R-:W-:Y:S01]  /*0810*/  IABS R5, R137 ;  /* 0x0000008900057213 */ /* 0x000fe20000000000 */
[----:B------:R-:W2:Y:S04]  /*0820*/  I2F.RP R3, R11 ;  /* 0x0000000b00037306 */ /* 0x000ea80000209400 */
[----:B------:R-:W-:-:S04]  /*0830*/  IMAD.HI.U32 R2, R2, R9, RZ ;  /* 0x0000000902027227 */ /* 0x000fc800078e00ff */
[----:B------:R-:W-:Y:S01]  /*0840*/  IMAD R0, R2, R0, R9 ;  /* 0x0000000002007224 */ /* 0x000fe200078e0209 */
[----:B------:R-:W4:Y:S01]  /*0850*/  I2F.RP R4, R5 ;  /* 0x0000000500047306 */ /* 0x000f220000209400 */
[----:B------:R-:W-:Y:S03]  /*0860*/  BAR.SYNC.DEFER_BLOCKING 0x0 ;  /* 0x0000000000007b1d */ /* 0x000fe60000010000 */
[----:B------:R-:W-:-:S04]  /*0870*/  ISETP.GT.U32.AND P1, PT, R7, R0, PT ;  /* 0x000000000700720c */ /* 0x000fc80003f24070 */
[----:B--2---:R-:W2:Y:S08]  /*0880*/  MUFU.RCP R3, R3 ;  /* 0x0000000300037308 */ /* 0x004eb00000001000 */
[----:B----4-:R-:W-:Y:S01]  /*0890*/  MUFU.RCP R4, R4 ;  /* 0x0000000400047308 */ /* 0x010fe20000001000 */
[----:B------:R-:W-:Y:S02]  /*08a0*/  @!P1 IMAD.IADD R0, R0, 0x1, -R7 ;  /* 0x0000000100009824 */ /* 0x000fe400078e0a07 */
[----:B------:R-:W-:Y:S01]  /*08b0*/  @!P1 VIADD R2, R2, 0x1 ;  /* 0x0000000102029836 */ /* 0x000fe20000000000 */
[----:B------:R-:W-:-:S02]  /*08c0*/  ISETP.NE.AND P1, PT, R13, RZ, PT ;  /* 0x000000ff0d00720c */ /* 0x000fc40003f25270 */
[----:B------:R-:W-:Y:S02]  /*08d0*/  ISETP.GE.U32.AND P0, PT, R0, R7, PT ;  /* 0x000000070000720c */ /* 0x000fe40003f06070 */
[----:B------:R-:W-:Y:S01]  /*08e0*/  LOP3.LUT R0, R8, R13, RZ, 0x3c, !PT ;  /* 0x0000000d08007212 */ /* 0x000fe200078e3cff */
[----:B--2---:R-:W-:Y:S01]  /*08f0*/  VIADD R3, R3, 0xffffffe ;  /* 0x0ffffffe03037836 */ /* 0x004fe20000000000 */
[----:B-1----:R-:W-:Y:S02]  /*0900*/  R2UR UR12, R12 ;  /* 0x000000000c0c72ca */ /* 0x002fe400000e0000 */
[----:B------:R-:W-:Y:S01]  /*0910*/  ISETP.GE.AND P2, PT, R0, RZ, PT ;  /* 0x000000ff0000720c */ /* 0x000fe20003f46270 */
[----:B------:R1:W2:Y:S06]  /*0920*/  F2I.FTZ.U32.TRUNC.NTZ R7, R3 ;  /* 0x0000000300077305 */ /* 0x0002ac000021f000 */
[----:B------:R-:W-:Y:S01]  /*0930*/  @P0 VIADD R2, R2, 0x1 ;  /* 0x0000000102020836 */ /* 0x000fe20000000000 */
[----:B-1----:R-:W-:-:S03]  /*0940*/  LOP3.LUT R3, R27, 0x7f, RZ, 0xc0, !PT ;  /* 0x0000007f1b037812 */ /* 0x002fc600078ec0ff */
[----:B------:R-:W-:Y:S02]  /*0950*/  IMAD.MOV.U32 R10, RZ, RZ, R2 ;  /* 0x000000ffff0a7224 */ /* 0x000fe400078e0002 */
[----:B------:R-:W1:Y:S02]  /*0960*/  S2R R2, SR_CgaCtaId ;  /* 0x0000000000027919 */ /* 0x000e640000008800 */
[----:B------:R-:W-:Y:S01]  /*0970*/  @!P2 IMAD.MOV R10, RZ, RZ, -R10 ;  /* 0x000000ffff0aa224 */ /* 0x000fe200078e0a0a */
[----:B------:R-:W-:Y:S01]  /*0980*/  @!P1 LOP3.LUT R10, RZ, R13, RZ, 0x33, !PT ;  /* 0x0000000dff0a9212 */ /* 0x000fe200078e33ff */
[----:B--2---:R-:W-:-:S04]  /*0990*/  IMAD.MOV R9, RZ, RZ, -R7 ;  /* 0x000000ffff097224 */ /* 0x004fc800078e0a07 */
[----:B------:R-:W-:-:S04]  /*09a0*/  IMAD.MOV R0, RZ, RZ, -R10 ;  /* 0x000000ffff007224 */ /* 0x000fc800078e0a0a */
[----:B------:R-:W-:Y:S02]  /*09b0*/  IMAD R0, R13, R0, R8 ;  /* 0x000000000d007224 */ /* 0x000fe400078e0208 */
[----:B------:R-:W-:Y:S02]  /*09c0*/  VIADD R8, R4, 0xffffffe ;  /* 0x0ffffffe04087836 */ /* 0x000fe40000000000 */
[----:B------:R-:W-:Y:S02]  /*09d0*/  IMAD.IADD R0, R6, 0x1, R0 ;  /* 0x0000000106007824 */ /* 0x000fe400078e0200 */
[----:B------:R-:W-:Y:S02]  /*09e0*/  IMAD.MOV.U32 R6, RZ, RZ, R9 ;  /* 0x000000ffff067224 */ /* 0x000fe400078e0009 */
[----:B------:R-:W-:Y:S01]  /*09f0*/  IMAD R0, R0, 0x80, R3 ;  /* 0x0000008000007824 */ /* 0x000fe200078e0203 */
[----:B------:R-:W2:Y:S01]  /*0a00*/  F2I.FTZ.U32.TRUNC.NTZ R9, R8 ;  /* 0x0000000800097305 */ /* 0x000ea2000021f000 */
[----:B------:R-:W-:-:S02]  /*0a10*/  IMAD R13, R6, R11, RZ ;  /* 0x0000000b060d7224 */ /* 0x000fc400078e02ff */
[----:B------:R-:W-:Y:S01]  /*0a20*/  IMAD.MOV.U32 R6, RZ, RZ, RZ ;  /* 0x000000ffff067224 */ /* 0x000fe200078e00ff */
[----:B------:R-:W-:Y:S02]  /*0a30*/  IABS R130, R0 ;  /* 0x0000000000827213 */ /* 0x000fe40000000000 */
[----:B------:R-:W-:Y:S01]  /*0a40*/  ISETP.GE.AND P5, PT, R0, RZ, PT ;  /* 0x000000ff0000720c */ /* 0x000fe20003fa6270 */
[----:B------:R-:W-:-:S04]  /*0a50*/  IMAD.HI.U32 R6, R7, R13, R6 ;  /* 0x0000000d07067227 */ /* 0x000fc800078e0006 */
[----:B-1----:R-:W-:Y:S02]  /*0a60*/  IMAD.SHL.U32 R4, R2, 0x40, RZ ;  /* 0x0000004002047824 */ /* 0x002fe400078e00ff */
[----:B------:R-:W-:-:S03]  /*0a70*/  IMAD.HI.U32 R6, R6, R130, RZ ;  /* 0x0000008206067227 */ /* 0x000fc600078e00ff */
[----:B------:R-:W-:Y:S01]  /*0a80*/  LEA.HI R7, R27, R4, RZ, 0x1a ;  /* 0x000000041b077211 */ /* 0x000fe200078fd0ff */
[----:B------:R-:W-:Y:S02]  /*0a90*/  IMAD.MOV R6, RZ, RZ, -R6 ;  /* 0x000000ffff067224 */ /* 0x000fe400078e0a06 */
[----:B------:R-:W-:Y:S02]  /*0aa0*/  IMAD.SHL.U32 R4, R10, 0x100, RZ ;  /* 0x000001000a047824 */ /* 0x000fe400078e00ff */
[C---:B------:R-:W-:Y:S02]  /*0ab0*/  IMAD R130, R11.reuse, R6, R130 ;  /* 0x000000060b827224 */ /* 0x040fe400078e0282 */
[----:B--2---:R-:W-:Y:S01]  /*0ac0*/  IMAD.MOV R13, RZ, RZ, -R9 ;  /* 0x000000ffff0d7224 */ /* 0x004fe200078e0a09 */
[----:B------:R-:W-:Y:S01]  /*0ad0*/  LOP3.LUT R7, R4, 0xc1, R7, 0xf8, !PT ;  /* 0x000000c104077812 */ /* 0x000fe200078ef807 */
[----:B------:R-:W-:Y:S01]  /*0ae0*/  IMAD.MOV.U32 R8, RZ, RZ, RZ ;  /* 0x000000ffff087224 */ /* 0x000fe200078e00ff */
[----:B------:R-:W-:Y:S01]  /*0af0*/  ISETP.GT.U32.AND P0, PT, R11, R130, PT ;  /* 0x000000820b00720c */ /* 0x000fe20003f04070 */
[----:B------:R-:W-:Y:S01]  /*0b00*/  IMAD.MOV.U32 R10, RZ, RZ, R13 ;  /* 0x000000ffff0a7224 */ /* 0x000fe200078e000d */
[----:B------:R-:W-:-:S02]  /*0b10*/  LOP3.LUT R12, R7, 0x2, RZ, 0xfc, !PT ;  /* 0x00000002070c7812 */ /* 0x000fc400078efcff */
[----:B------:R-:W-:Y:S01]  /*0b20*/  LOP3.LUT R20, R7, 0x3e, RZ, 0xfc, !PT ;  /* 0x0000003e07147812 */ /* 0x000fe200078efcff */
[----:B------:R-:W-:Y:S01]  /*0b30*/  IMAD R13, R10, R5, RZ ;  /* 0x000000050a0d7224 */ /* 0x000fe200078e02ff */
[----:B------:R-:W-:Y:S02]  /*0b40*/  IABS R6, R12 ;  /* 0x0000000c00067213 */ /* 0x000fe40000000000 */
[----:B------:R-:W-:Y:S01]  /*0b50*/  IABS R10, R7 ;  /* 0x00000007000a7213 */ /* 0x000fe20000000000 */
[----:B------:R-:W-:Y:S01]  /*0b60*/  IMAD.HI.U32 R8, R9, R13, R8 ;  /* 0x0000000d09087227 */ /* 0x000fe200078e0008 */
[----:B------:R-:W-:Y:S02]  /*0b70*/  IABS R18, R20 ;  /* 0x0000001400127213 */ /* 0x000fe40000000000 */
[----:B------:R-:W-:Y:S01]  /*0b80*/  ISETP.GE.AND P3, PT, R12, RZ, PT ;  /* 0x000000ff0c00720c */ /* 0x000fe20003f66270 */
[----:B------:R-:W-:Y:S01]  /*0b90*/  IMAD.MOV.U32 R13, RZ, RZ, R6 ;  /* 0x000000ffff0d7224 */ /* 0x000fe200078e0006 */
[C---:B------:R-:W-:Y:S01]  /*0ba0*/  LOP3.LUT R15, R7.reuse, 0x4, RZ, 0xfc, !PT ;  /* 0x00000004070f7812 */ /* 0x040fe200078efcff */
[----:B------:R-:W-:Y:S01]  /*0bb0*/  @!P0 IMAD.IADD R130, R130, 0x1, -R11 ;  /* 0x0000000182828824 */ /* 0x000fe200078e0a0b */
[----:B------:R-:W-:Y:S01]  /*0bc0*/  LOP3.LUT R17, R7, 0x6, RZ, 0xfc, !PT ;  /* 0x0000000607117812 */ /* 0x000fe200078efcff */
[----:B------:R-:W-:Y:S01]  /*0bd0*/  IMAD.HI.U32 R6, R8, R10, RZ ;  /* 0x0000000a08067227 */ /* 0x000fe200078e00ff */
[----:B------:R-:W-:-:S02]  /*0be0*/  ISETP.GE.AND P0, PT, R15, RZ, PT ;  /* 0x000000ff0f00720c */ /* 0x000fc40003f06270 */
[----:B------:R-:W-:Y:S01]  /*0bf0*/  ISETP.GT.U32.AND P1, PT, R11, R130, PT ;  /* 0x000000820b00720c */ /* 0x000fe20003f24070 */
[C---:B------:R-:W-:Y:S01]  /*0c00*/  IMAD.HI.U32 R9, R8.reuse, R13, RZ ;  /* 0x0000000d08097227 */ /* 0x040fe200078e00ff */
[----:B------:R-:W-:Y:S02]  /*0c10*/  IABS R15, R15 ;  /* 0x0000000f000f7213 */ /* 0x000fe40000000000 */
[C---:B------:R-:W-:Y:S01]  /*0c20*/  LOP3.LUT R19, R7.reuse, 0xa, RZ, 0xfc, !PT ;  /* 0x0000000a07137812 */ /* 0x040fe200078efcff */
[----:B------:R-:W-:Y:S01]  /*0c30*/  IMAD.MOV R12, RZ, RZ, -R6 ;  /* 0x000000ffff0c7224 */ /* 0x000fe200078e0a06 */
[C---:B------:R-:W-:Y:S01]  /*0c40*/  LOP3.LUT R21, R7.reuse, 0xc, RZ, 0xfc, !PT ;  /* 0x0000000c07157812 */ /* 0x040fe200078efcff */
[----:B------:R-:W-:Y:S01]  /*0c50*/  IMAD.HI.U32 R6, R8, R18, RZ ;  /* 0x0000001208067227 */ /* 0x000fe200078e00ff */
[C---:B------:R-:W-:Y:S02]  /*0c60*/  LOP3.LUT R23, R7.reuse, 0x28, RZ, 0xfc, !PT ;  /* 0x0000002807177812 */ /* 0x040fe400078efcff */
[C---:B------:R-:W-:Y:S01]  /*0c70*/  LOP3.LUT R25, R7.reuse, 0x2c, RZ, 0xfc, !PT ;  /* 0x0000002c07197812 */ /* 0x040fe200078efcff */
[----:B------:R-:W-:Y:S01]  /*0c80*/  IMAD.MOV R14, RZ, RZ, -R9 ;  /* 0x000000ffff0e7224 */ /* 0x000fe200078e0a09 */
[----:B------:R-:W-:Y:S01]  /*0c90*/  IABS R48, R23 ;  /* 0x0000001700307213 */ /* 0x000fe20000000000 */
[----:B------:R-:W-:Y:S01]  /*0ca0*/  IMAD.MOV R9, RZ, RZ, -R6 ;  /* 0x000000ffff097224 */ /* 0x000fe200078e0a06 */
[----:B------:R-:W-:Y:S01]  /*0cb0*/  IABS R52, R25 ;  /* 0x0000001900347213 */ /* 0x000fe20000000000 */
[----:B------:R-:W-:Y:S01]  /*0cc0*/  @!P1 IMAD.IADD R130, R130, 0x1, -R11 ;  /* 0x0000000182829824 */ /* 0x000fe200078e0a0b */
[----:B------:R-:W-:Y:S01]  /*0cd0*/  LOP3.LUT R29, R7, 0x2e, RZ, 0xfc, !PT ;  /* 0x0000002e071d7812 */ /* 0x000fe200078efcff */
[----:B------:R-:W-:Y:S01]  /*0ce0*/  IMAD R18, R5, R9, R18 ;  /* 0x0000000905127224 */ /* 0x000fe200078e0212 */
[----:B------:R-:W-:Y:S01]  /*0cf0*/  LOP3.LUT R31, R7, 0x30, RZ, 0xfc, !PT ;  /* 0x00000030071f7812 */ /* 0x000fe200078efcff */
[C---:B------:R-:W-:Y:S01]  /*0d00*/  IMAD R6, R5.reuse, R12, R10 ;  /* 0x0000000c05067224 */ /* 0x040fe200078e020a */
[----:B------:R-:W-:Y:S01]  /*0d10*/  IABS R54, R29 ;  /* 0x0000001d00367213 */ /* 0x000fe20000000000 */
[C---:B------:R-:W-:Y:S01]  /*0d20*/  IMAD R10, R5.reuse, R14, R13 ;  /* 0x0000000e050a7224 */ /* 0x040fe200078e020d */
[----:B------:R-:W-:Y:S01]  /*0d30*/  ISETP.GT.U32.AND P1, PT, R5, R18, PT ;  /* 0x000000120500720c */ /* 0x000fe20003f24070 */
[----:B------:R-:W-:Y:S01]  /*0d40*/  IMAD.MOV.U32 R12, RZ, RZ, R15 ;  /* 0x000000ffff0c7224 */ /* 0x000fe200078e000f */
[----:B------:R-:W-:Y:S01]  /*0d50*/  LOP3.LUT R15, R7, 0x8, RZ, 0xfc, !PT ;  /* 0x00000008070f7812 */ /* 0x000fe200078efcff */
[----:B------:R-:W-:Y:S01]  /*0d60*/  @!P5 IMAD.MOV R130, RZ, RZ, -R130 ;  /* 0x000000ffff82d224 */ /* 0x000fe200078e0a82 */
[----:B------:R-:W-:Y:S01]  /*0d70*/  ISETP.GT.U32.AND P6, PT, R5, R10, PT ;  /* 0x0000000a0500720c */ /* 0x000fe20003fc4070 */
[----:B------:R-:W-:Y:S01]  /*0d80*/  IMAD.HI.U32 R9, R8, R12, RZ ;  /* 0x0000000c08097227 */ /* 0x000fe200078e00ff */
[----:B------:R-:W-:-:S02]  /*0d90*/  IABS R16, R15 ;  /* 0x0000000f00107213 */ /* 0x000fc40000000000 */
[----:B------:R-:W-:Y:S01]  /*0da0*/  IABS R14, R17 ;  /* 0x00000011000e7213 */ /* 0x000fe20000000000 */
[----:B------:R-:W-:Y:S01]  /*0db0*/  IMAD.MOV R9, RZ, RZ, -R9 ;  /* 0x000000ffff097224 */ /* 0x000fe200078e0a09 */
[C---:B------:R-:W-:Y:S02]  /*0dc0*/  ISETP.GT.U32.AND P2, PT, R5.reuse, R6, PT ;  /* 0x000000060500720c */ /* 0x040fe40003f44070 */
[----:B------:R-:W-:Y:S01]  /*0dd0*/  IABS R13, R19 ;  /* 0x00000013000d7213 */ /* 0x000fe20000000000 */
[--C-:B------:R-:W-:Y:S01]  /*0de0*/  @!P1 IMAD.IADD R18, R18, 0x1, -R5.reuse ;  /* 0x0000000112129824 */ /* 0x100fe200078e0a05 */
[----:B------:R-:W-:Y:S01]  /*0df0*/  @!P4 LOP3.LUT R130, RZ, R136, RZ, 0x33, !PT ;  /* 0x00000088ff82c212 */ /* 0x000fe200078e33ff */
[C---:B------:R-:W-:Y:S01]  /*0e00*/  IMAD R12, R5.reuse, R9, R12 ;  /* 0x00000009050c7224 */ /* 0x040fe200078e020c */
[----:B------:R-:W-:Y:S01]  /*0e10*/  IABS R56, R31 ;  /* 0x0000001f00387213 */ /* 0x000fe20000000000 */
[----:B------:R-:W-:Y:S01]  /*0e20*/  @!P6 IMAD.IADD R10, R10, 0x1, -R5 ;  /* 0x000000010a0ae824 */ /* 0x000fe200078e0a05 */
[----:B------:R-:W-:Y:S01]  /*0e30*/  ISETP.GT.U32.AND P5, PT, R5, R18, PT ;  /* 0x000000120500720c */ /* 0x000fe20003fa4070 */
[----:B------:R-:W-:Y:S01]  /*0e40*/  IMAD.HI.U32 R9, R8, R16, RZ ;  /* 0x0000001008097227 */ /* 0x000fe200078e00ff */
[----:B------:R-:W-:-:S02]  /*0e50*/  ISETP.GE.AND P6, PT, R20, RZ, PT ;  /* 0x000000ff1400720c */ /* 0x000fc40003fc6270 */
[----:B------:R-:W-:Y:S01]  /*0e60*/  ISETP.GT.U32.AND P4, PT, R5, R12, PT ;  /* 0x0000000c0500720c */ /* 0x000fe20003f84070 */
[----:B------:R-:W-:Y:S01]  /*0e70*/  IMAD.MOV R9, RZ, RZ, -R9 ;  /* 0x000000ffff097224 */ /* 0x000fe200078e0a09 */
[----:B------:R-:W-:Y:S01]  /*0e80*/  IABS R20, R21 ;  /* 0x0000001500147213 */ /* 0x000fe20000000000 */
[----:B------:R-:W-:Y:S01]  /*0e90*/  IMAD.HI.U32 R11, R8, R14, RZ ;  /* 0x0000000e080b7227 */ /* 0x000fe200078e00ff */
[C---:B------:R-:W-:Y:S02]  /*0ea0*/  LOP3.LUT R33, R7.reuse, 0x38, RZ, 0xfc, !PT ;  /* 0x0000003807217812 */ /* 0x040fe400078efcff */
[----:B------:R-:W-:Y:S01]  /*0eb0*/  LOP3.LUT R35, R7, 0x3a, RZ, 0xfc, !PT ;  /* 0x0000003a07237812 */ /* 0x000fe200078efcff */
[C---:B------:R-:W-:Y:S01]  /*0ec0*/  IMAD R16, R5.reuse, R9, R16 ;  /* 0x0000000905107224 */ /* 0x040fe200078e0210 */
[----:B------:R-:W-:Y:S01]  /*0ed0*/  IABS R64, R33 ;  /* 0x0000002100407213 */ /* 0x000fe20000000000 */
[----:B------:R-:W-:Y:S01]  /*0ee0*/  @!P5 IMAD.IADD R18, R18, 0x1, -R5 ;  /* 0x000000011212d824 */ /* 0x000fe200078e0a05 */
[----:B------:R-:W-:Y:S01]  /*0ef0*/  ISETP.GT.U32.AND P5, PT, R5, R10, PT ;  /* 0x0000000a0500720c */ /* 0x000fe20003fa4070 */
[----:B------:R-:W-:Y:S01]  /*0f00*/  IMAD.MOV R11, RZ, RZ, -R11 ;  /* 0x000000ffff0b7224 */ /* 0x000fe200078e0a0b */
[----:B------:R-:W-:Y:S01]  /*0f10*/  IABS R66, R35 ;  /* 0x0000002300427213 */ /* 0x000fe20000000000 */
[----:B------:R-:W-:-:S02]  /*0f20*/  IMAD.MOV.U32 R80, RZ, RZ, R18 ;  /* 0x000000ffff507224 */ /* 0x000fc400078e0012 */
[C---:B------:R-:W-:Y:S02]  /*0f30*/  IMAD R14, R5.reuse, R11, R14 ;  /* 0x0000000b050e7224 */ /* 0x040fe400078e020e */
[----:B------:R-:W-:Y:S01]  /*0f40*/  @!P6 IMAD.MOV R80, RZ, RZ, -R80 ;  /* 0x000000ffff50e224 */ /* 0x000fe200078e0a50 */
[----:B------:R-:W-:Y:S01]  /*0f50*/  ISETP.GT.U32.AND P6, PT, R5, R16, PT ;  /* 0x000000100500720c */ /* 0x000fe20003fc4070 */
[----:B------:R-:W-:-:S04]  /*0f60*/  IMAD.HI.U32 R9, R8, R13, RZ ;  /* 0x0000000d08097227 */ /* 0x000fc800078e00ff */
[----:B------:R-:W-:Y:S01]  /*0f70*/  @!P2 IMAD.IADD R6, R6, 0x1, -R5 ;  /* 0x000000010606a824 */ /* 0x000fe200078e0a05 */
[C---:B------:R-:W-:Y:S01]  /*0f80*/  ISETP.GT.U32.AND P2, PT, R5.reuse, R14, PT ;  /* 0x0000000e0500720c */ /* 0x040fe20003f44070 */
[----:B------:R-:W-:Y:S02]  /*0f90*/  IMAD.MOV R18, RZ, RZ, -R9 ;  /* 0x000000ffff127224 */ /* 0x000fe400078e0a09 */
[----:B------:R-:W-:Y:S01]  /*0fa0*/  @!P4 IMAD.IADD R12, R12, 0x1, -R5 ;  /* 0x000000010c0cc824 */ /* 0x000fe200078e0a05 */
[C---:B------:R-:W-:Y:S01]  /*0fb0*/  ISETP.GT.U32.AND P1, PT, R5.reuse, R6, PT ;  /* 0x000000060500720c */ /* 0x040fe20003f24070 */
[----:B------:R-:W-:Y:S01]  /*0fc0*/  IMAD R18, R5, R18, R13 ;  /* 0x0000001205127224 */ /* 0x000fe200078e020d */
[C---:B------:R-:W-:Y:S01]  /*0fd0*/  LOP3.LUT R13, R7.reuse, 0xe, RZ, 0xfc, !PT ;  /* 0x0000000e070d7812 */ /* 0x040fe200078efcff */
[----:B------:R-:W-:Y:S01]  /*0fe0*/  @!P6 IMAD.IADD R16, R16, 0x1, -R5 ;  /* 0x000000011010e824 */ /* 0x000fe200078e0a05 */
[----:B------:R-:W-:Y:S01]  /*0ff0*/  ISETP.GE.AND P4, PT, R7, RZ, PT ;  /* 0x000000ff0700720c */ /* 0x000fe20003f86270 */
[----:B------:R-:W-:Y:S01]  /*1000*/  IMAD.HI.U32 R11, R8, R20, RZ ;  /* 0x00000014080b7227 */ /* 0x000fe200078e00ff */
[----:B------:R-:W-:-:S02]  /*1010*/  ISETP.GT.U32.AND P6, PT, R5, R18, PT ;  /* 0x000000120500720c */ /* 0x000fc40003fc4070 */
[----:B------:R-:W-:Y:S01]  /*1020*/  IABS R22, R13 ;  /* 0x0000000d00167213 */ /* 0x000fe20000000000 */
[----:B------:R-:W-:Y:S01]  /*1030*/  @!P2 IMAD.IADD R14, R14, 0x1, -R5 ;  /* 0x000000010e0ea824 */ /* 0x000fe200078e0a05 */
[----:B------:R-:W-:Y:S01]  /*1040*/  ISETP.GT.U32.AND P2, PT, R5, R12, PT ;  /* 0x0000000c0500720c */ /* 0x000fe20003f44070 */
[----:B------:R-:W-:Y:S02]  /*1050*/  IMAD.MOV R11, RZ, RZ, -R11 ;  /* 0x000000ffff0b7224 */ /* 0x000fe400078e0a0b */
[----:B------:R-:W-:-:S04]  /*1060*/  IMAD.HI.U32 R9, R8, R22, RZ ;  /* 0x0000001608097227 */ /* 0x000fc800078e00ff */
[C---:B------:R-:W-:Y:S02]  /*1070*/  IMAD R20, R5.reuse, R11, R20 ;  /* 0x0000000b05147224 */ /* 0x040fe400078e0214 */
[----:B------:R-:W-:Y:S01]  /*1080*/  @!P6 IMAD.IADD R18, R18, 0x1, -R5 ;  /* 0x000000011212e824 */ /* 0x000fe200078e0a05 */
[----:B------:R-:W-:Y:S01]  /*1090*/  ISETP.GT.U32.AND P6, PT, R5, R16, PT ;  /* 0x000000100500720c */ /* 0x000fe20003fc4070 */
[----:B------:R-:W-:Y:S02]  /*10a0*/  IMAD.MOV R11, RZ, RZ, -R9 ;  /* 0x000000ffff0b7224 */ /* 0x000fe400078e0a09 */
[--C-:B------:R-:W-:Y:S01]  /*10b0*/  @!P2 IMAD.IADD R12, R12, 0x1, -R5.reuse ;  /* 0x000000010c0ca824 */ /* 0x100fe200078e0a05 */
[----:B------:R-:W-:Y:S01]  /*10c0*/  ISETP.GE.AND P2, PT, R19, RZ, PT ;  /* 0x000000ff1300720c */ /* 0x000fe20003f46270 */
[----:B------:R-:W-:Y:S01]  /*10d0*/  IMAD R22, R5, R11, R22 ;  /* 0x0000000b05167224 */ /* 0x000fe200078e0216 */
[----:B------:R-:W-:Y:S01]  /*10e0*/  LOP3.LUT R19, R7, 0x14, RZ, 0xfc, !PT ;  /* 0x0000001407137812 */ /* 0x000fe200078efcff */
[----:B------:R-:W-:Y:S01]  /*10f0*/  @!P0 IMAD.MOV R12, RZ, RZ, -R12 ;  /* 0x000000ffff0c8224 */ /* 0x000fe200078e0a0c */
[----:B------:R-:W-:Y:S01]  /*1100*/  ISETP.GT.U32.AND P0, PT, R5, R20, PT ;  /* 0x000000140500720c */ /* 0x000fe20003f04070 */
[--C-:B------:R-:W-:Y:S01]  /*1110*/  @!P5 IMAD.IADD R10, R10, 0x1, -R5.reuse ;  /* 0x000000010a0ad824 */ /* 0x100fe200078e0a05 */
[----:B------:R-:W-:Y:S01]  /*1120*/  ISETP.GE.AND P5, PT, R15, RZ, PT ;  /* 0x000000ff0f00720c */ /* 0x000fe20003fa6270 */
[--C-:B------:R-:W-:Y:S01]  /*1130*/  @!P1 IMAD.IADD R6, R6, 0x1, -R5.reuse ;  /* 0x0000000106069824 */ /* 0x100fe200078e0a05 */
[----:B------:R-:W-:Y:S01]  /*1140*/  LOP3.LUT R15, R7, 0x10, RZ, 0xfc, !PT ;  /* 0x00000010070f7812 */ /* 0x000fe200078efcff */
[----:B------:R-:W-:Y:S01]  /*1150*/  @!P6 IMAD.IADD R16, R16, 0x1, -R5 ;  /* 0x000000011010e824 */ /* 0x000fe200078e0a05 */
[----:B------:R-:W-:Y:S01]  /*1160*/  ISETP.GT.U32.AND P6, PT, R5, R22, PT ;  /* 0x000000160500720c */ /* 0x000fe20003fc4070 */
[----:B------:R-:W-:Y:S01]  /*1170*/  @!P4 IMAD.MOV R6, RZ, RZ, -R6 ;  /* 0x000000ffff06c224 */ /* 0x000fe200078e0a06 */
[----:B------:R-:W-:Y:S01]  /*1180*/  ISETP.GE.AND P4, PT, R17, RZ, PT ;  /* 0x000000ff1100720c */ /* 0x000fe20003f86270 */
[----:B------:R-:W-:Y:S01]  /*1190*/  @!P3 IMAD.MOV R10, RZ, RZ, -R10 ;  /* 0x000000ffff0ab224 */ /* 0x000fe200078e0a0a */
[----:B------:R-:W-:-:S02]  /*11a0*/  IABS R24, R15 ;  /* 0x0000000f00187213 */ /* 0x000fc40000000000 */
[----:B------:R-:W-:Y:S01]  /*11b0*/  LOP3.LUT R17, R7, 0x12, RZ, 0xfc, !PT ;  /* 0x0000001207117812 */ /* 0x000fe200078efcff */
[--C-:B------:R-:W-:Y:S01]  /*11c0*/  @!P0 IMAD.IADD R20, R20, 0x1, -R5.reuse ;  /* 0x0000000114148824 */ /* 0x100fe200078e0a05 */
[----:B------:R-:W-:Y:S01]  /*11d0*/  IABS R28, R19 ;  /* 0x00000013001c7213 */ /* 0x000fe20000000000 */
[----:B------:R-:W-:Y:S01]  /*11e0*/  IMAD.HI.U32 R9, R8, R24, RZ ;  /* 0x0000001808097227 */ /* 0x000fe200078e00ff */
[----:B------:R-:W-:Y:S02]  /*11f0*/  IABS R26, R17 ;  /* 0x00000011001a7213 */ /* 0x000fe40000000000 */
[C---:B------:R-:W-:Y:S01]  /*1200*/  ISETP.GT.U32.AND P0, PT, R5.reuse, R20, PT ;  /* 0x000000140500720c */ /* 0x040fe20003f04070 */
[----:B------:R-:W-:Y:S01]  /*1210*/  @!P6 IMAD.IADD R22, R22, 0x1, -R5 ;  /* 0x000000011616e824 */ /* 0x000fe200078e0a05 */
[C---:B------:R-:W-:Y:S01]  /*1220*/  ISETP.GT.U32.AND P1, PT, R5.reuse, R14, PT ;  /* 0x0000000e0500720c */ /* 0x040fe20003f24070 */
[----:B------:R-:W-:Y:S01]  /*1230*/  IMAD.MOV R11, RZ, RZ, -R9 ;  /* 0x000000ffff0b7224 */ /* 0x000fe200078e0a09 */
[C---:B------:R-:W-:Y:S01]  /*1240*/  ISETP.GT.U32.AND P3, PT, R5.reuse, R18, PT ;  /* 0x000000120500720c */ /* 0x040fe20003f64070 */
[----:B------:R-:W-:Y:S01]  /*1250*/  IMAD.HI.U32 R9, R8, R26, RZ ;  /* 0x0000001a08097227 */ /* 0x000fe200078e00ff */
[----:B------:R-:W-:-:S03]  /*1260*/  ISETP.GT.U32.AND P6, PT, R5, R22, PT ;  /* 0x000000160500720c */ /* 0x000fc60003fc4070 */
[----:B------:R-:W-:Y:S02]  /*1270*/  IMAD R24, R5, R11, R24 ;  /* 0x0000000b05187224 */ /* 0x000fe400078e0218 */
[----:B------:R-:W-:-:S04]  /*1280*/  IMAD.HI.U32 R11, R8, R28, RZ ;  /* 0x0000001c080b7227 */ /* 0x000fc800078e00ff */
[----:B------:R-:W-:Y:S02]  /*1290*/  IMAD.MOV R9, RZ, RZ, -R9 ;  /* 0x000000ffff097224 */ /* 0x000fe400078e0a09 */
[----:B------:R-:W-:Y:S02]  /*12a0*/  IMAD.MOV R11, RZ, RZ, -R11 ;  /* 0x000000ffff0b7224 */ /* 0x000fe400078e0a0b */
[C---:B------:R-:W-:Y:S02]  /*12b0*/  IMAD R26, R5.reuse, R9, R26 ;  /* 0x00000009051a7224 */ /* 0x040fe400078e021a */
[--C-:B------:R-:W-:Y:S02]  /*12c0*/  @!P0 IMAD.IADD R20, R20, 0x1, -R5.reuse ;  /* 0x0000000114148824 */ /* 0x100fe400078e0a05 */
[C---:B------:R-:W-:Y:S01]  /*12d0*/  IMAD R28, R5.reuse, R11, R28 ;  /* 0x0000000b051c7224 */ /* 0x040fe200078e021c */
[----:B------:R-:W-:Y:S01]  /*12e0*/  ISETP.GT.U32.AND P0, PT, R5, R26, PT ;  /* 0x0000001a0500720c */ /* 0x000fe20003f04070 */
[----:B------:R-:W-:-:S02]  /*12f0*/  @!P6 IMAD.IADD R22, R22, 0x1, -R5 ;  /* 0x000000011616e824 */ /* 0x000fc400078e0a05 */
[--C-:B------:R-:W-:Y:S01]  /*1300*/  @!P1 IMAD.IADD R14, R14, 0x1, -R5.reuse ;  /* 0x000000010e0e9824 */ /* 0x100fe200078e0a05 */
[C---:B------:R-:W-:Y:S01]  /*1310*/  ISETP.GT.U32.AND P6, PT, R5.reuse, R28, PT ;  /* 0x0000001c0500720c */ /* 0x040fe20003fc4070 */
[----:B------:R-:W-:Y:S01]  /*1320*/  @!P5 IMAD.MOV R16, RZ, RZ, -R16 ;  /* 0x000000ffff10d224 */ /* 0x000fe200078e0a10 */
[----:B------:R-:W-:Y:S01]  /*1330*/  ISETP.GT.U32.AND P5, PT, R5, R24, PT ;  /* 0x000000180500720c */ /* 0x000fe20003fa4070 */
[----:B------:R-:W-:Y:S01]  /*1340*/  @!P4 IMAD.MOV R14, RZ, RZ, -R14 ;  /* 0x000000ffff0ec224 */ /* 0x000fe200078e0a0e */
[----:B------:R-:W-:Y:S01]  /*1350*/  ISETP.GE.AND P4, PT, R13, RZ, PT ;  /* 0x000000ff0d00720c */ /* 0x000fe20003f86270 */
[--C-:B------:R-:W-:Y:S01]  /*1360*/  @!P3 IMAD.IADD R18, R18, 0x1, -R5.reuse ;  /* 0x000000011212b824 */ /* 0x100fe200078e0a05 */
[----:B------:R-:W-:Y:S02]  /*1370*/  LOP3.LUT R13, R7, 0x16, RZ, 0xfc, !PT ;  /* 0x00000016070d7812 */ /* 0x000fe400078efcff */
[----:B------:R-:W-:Y:S01]  /*1380*/  ISETP.GE.AND P3, PT, R15, RZ, PT ;  /* 0x000000ff0f00720c */ /* 0x000fe20003f66270 */
[--C-:B------:R-:W-:Y:S01]  /*1390*/  @!P0 IMAD.IADD R26, R26, 0x1, -R5.reuse ;  /* 0x000000011a1a8824 */ /* 0x100fe200078e0a05 */
[----:B------:R-:W-:Y:S01]  /*13a0*/  LOP3.LUT R15, R7, 0x18, RZ, 0xfc, !PT ;  /* 0x00000018070f7812 */ /* 0x000fe200078efcff */
[----:B------:R-:W-:Y:S01]  /*13b0*/  @!P2 IMAD.MOV R18, RZ, RZ, -R18 ;  /* 0x000000ffff12a224 */ /* 0x000fe200078e0a12 */
[----:B------:R-:W-:Y:S01]  /*13c0*/  IABS R30, R13 ;  /* 0x0000000d001e7213 */ /* 0x000fe20000000000 */
[--C-:B------:R-:W-:Y:S01]  /*13d0*/  @!P6 IMAD.IADD R28, R28, 0x1, -R5.reuse ;  /* 0x000000011c1ce824 */ /* 0x100fe200078e0a05 */
[----:B------:R-:W-:Y:S01]  /*13e0*/  IABS R32, R15 ;  /* 0x0000000f00207213 */ /* 0x000fe20000000000 */
[----:B------:R-:W-:Y:S01]  /*13f0*/  @!P5 IMAD.IADD R24, R24, 0x1, -R5 ;  /* 0x000000011818d824 */ /* 0x000fe200078e0a05 */
[C---:B------:R-:W-:Y:S01]  /*1400*/  ISETP.GT.U32.AND P0, PT, R5.reuse, R26, PT ;  /* 0x0000001a0500720c */ /* 0x040fe20003f04070 */
[----:B------:R-:W-:Y:S01]  /*1410*/  IMAD.HI.U32 R9, R8, R30, RZ ;  /* 0x0000001e08097227 */ /* 0x000fe200078e00ff */
[----:B------:R-:W-:-:S02]  /*1420*/  ISETP.GT.U32.AND P6, PT, R5, R28, PT ;  /* 0x0000001c0500720c */ /* 0x000fc40003fc4070 */
[----:B------:R-:W-:Y:S01]  /*1430*/  ISETP.GT.U32.AND P5, PT, R5, R24, PT ;  /* 0x000000180500720c */ /* 0x000fe20003fa4070 */
[----:B------:R-:W-:Y:S01]  /*1440*/  IMAD.HI.U32 R11, R8, R32, RZ ;  /* 0x00000020080b7227 */ /* 0x000fe200078e00ff */
[----:B------:R-:W-:Y:S02]  /*1450*/  ISETP.GE.AND P1, PT, R21, RZ, PT ;  /* 0x000000ff1500720c */ /* 0x000fe40003f26270 */
[----:B------:R-:W-:Y:S01]  /*1460*/  ISETP.GE.AND P2, PT, R17, RZ, PT ;  /* 0x000000ff1100720c */ /* 0x000fe20003f46270 */
[----:B------:R-:W-:Y:S01]  /*1470*/  IMAD.MOV R9, RZ, RZ, -R9 ;  /* 0x000000ffff097224 */ /* 0x000fe200078e0a09 */
[C---:B------:R-:W-:Y:S01]  /*1480*/  LOP3.LUT R17, R7.reuse, 0x22, RZ, 0xfc, !PT ;  /* 0x0000002207117812 */ /* 0x040fe200078efcff */
[----:B------:R-:W-:Y:S01]  /*1490*/  IMAD.MOV R11, RZ, RZ, -R11 ;  /* 0x000000ffff0b7224 */ /* 0x000fe200078e0a0b */
[----:B------:R-:W-:Y:S01]  /*14a0*/  LOP3.LUT R21, R7, 0x26, RZ, 0xfc, !PT ;  /* 0x0000002607157812 */ /* 0x000fe200078efcff */
[----:B------:R-:W-:Y:S01]  /*14b0*/  IMAD R30, R5, R9, R30 ;  /* 0x00000009051e7224 */ /* 0x000fe200078e021e */
[----:B------:R-:W-:Y:S01]  /*14c0*/  LOP3.LUT R9, R7, 0x1a, RZ, 0xfc, !PT ;  /* 0x0000001a07097812 */ /* 0x000fe200078efcff */
[----:B------:R-:W-:Y:S01]  /*14d0*/  IMAD R32, R5, R11, R32 ;  /* 0x0000000b05207224 */ /* 0x000fe200078e0220 */
[----:B------:R-:W-:Y:S01]  /*14e0*/  LOP3.LUT R11, R7, 0x1c, RZ, 0xfc, !PT ;  /* 0x0000001c070b7812 */ /* 0x000fe200078efcff */
[--C-:B------:R-:W-:Y:S01]  /*14f0*/  @!P0 IMAD.IADD R26, R26, 0x1, -R5.reuse ;  /* 0x000000011a1a8824 */ /* 0x100fe200078e0a05 */
[C---:B------:R-:W-:Y:S01]  /*1500*/  ISETP.GT.U32.AND P0, PT, R5.reuse, R30, PT ;  /* 0x0000001e0500720c */ /* 0x040fe20003f04070 */
[--C-:B------:R-:W-:Y:S01]  /*1510*/  @!P6 IMAD.IADD R28, R28, 0x1, -R5.reuse ;  /* 0x000000011c1ce824 */ /* 0x100fe200078e0a05 */
[----:B------:R-:W-:Y:S01]  /*1520*/  ISETP.GT.U32.AND P6, PT, R5, R32, PT ;  /* 0x000000200500720c */ /* 0x000fe20003fc4070 */
[----:B------:R-:W-:Y:S01]  /*1530*/  @!P5 IMAD.IADD R24, R24, 0x1, -R5 ;  /* 0x000000011818d824 */ /* 0x000fe200078e0a05 */
[----:B------:R-:W-:Y:S01]  /*1540*/  IABS R34, R9 ;  /* 0x0000000900227213 */ /* 0x000fe20000000000 */
[----:B------:R-:W-:Y:S01]  /*1550*/  @!P1 IMAD.MOV R20, RZ, RZ, -R20 ;  /* 0x000000ffff149224 */ /* 0x000fe200078e0a14 */
[----:B------:R-:W-:Y:S01]  /*1560*/  ISETP.GE.AND P1, PT, R19, RZ, PT ;  /* 0x000000ff1300720c */ /* 0x000fe20003f26270 */
[----:B------:R-:W-:Y:S01]  /*1570*/  @!P3 IMAD.MOV R24, RZ, RZ, -R24 ;  /* 0x000000ffff18b224 */ /* 0x000fe200078e0a18 */
[----:B------:R-:W-:Y:S01]  /*1580*/  ISETP.GE.AND P3, PT, R9, RZ, PT ;  /* 0x000000ff0900720c */ /* 0x000fe20003f66270 */
[----:B------:R-:W-:Y:S01]  /*1590*/  IMAD.HI.U32 R9, R8, R34, RZ ;  /* 0x0000002208097227 */ /* 0x000fe200078e00ff */
[----:B------:R-:W-:-:S02]  /*15a0*/  IABS R36, R11 ;  /* 0x0000000b00247213 */ /* 0x000fc40000000000 */
[----:B------:R-:W-:Y:S01]  /*15b0*/  ISETP.GE.AND P5, PT, R15, RZ, PT ;  /* 0x000000ff0f00720c */ /* 0x000fe20003fa6270 */
[--C-:B------:R-:W-:Y:S01]  /*15c0*/  @!P0 IMAD.IADD R30, R30, 0x1, -R5.reuse ;  /* 0x000000011e1e8824 */ /* 0x100fe200078e0a05 */
[C---:B------:R-:W-:Y:S01]  /*15d0*/  LOP3.LUT R15, R7.reuse, 0x20, RZ, 0xfc, !PT ;  /* 0x00000020070f7812 */ /* 0x040fe200078efcff */
[----:B------:R-:W-:Y:S01]  /*15e0*/  @!P6 IMAD.IADD R32, R32, 0x1, -R5 ;  /* 0x000000012020e824 */ /* 0x000fe200078e0a05 */
[----:B------:R-:W-:Y:S01]  /*15f0*/  LOP3.LUT R19, R7, 0x24, RZ, 0xfc, !PT ;  /* 0x0000002407137812 */ /* 0x000fe200078efcff */
[----:B------:R-:W-:Y:S01]  /*1600*/  IMAD.MOV R9, RZ, RZ, -R9 ;  /* 0x000000ffff097224 */ /* 0x000fe200078e0a09 */
[----:B------:R-:W-:Y:S01]  /*1610*/  ISETP.GT.U32.AND P0, PT, R5, R30, PT ;  /* 0x0000001e0500720c */ /* 0x000fe20003f04070 */
[----:B------:R-:W-:Y:S01]  /*1620*/  @!P4 IMAD.MOV R22, RZ, RZ, -R22 ;  /* 0x000000ffff16c224 */ /* 0x000fe200078e0a16 */
[----:B------:R-:W-:Y:S01]  /*1630*/  ISETP.GE.AND P4, PT, R13, RZ, PT ;  /* 0x000000ff0d00720c */ /* 0x000fe20003f86270 */
[----:B------:R-:W-:Y:S01]  /*1640*/  IMAD R34, R5, R9, R34 ;  /* 0x0000000905227224 */ /* 0x000fe200078e0222 */
[----:B------:R-:W-:Y:S01]  /*1650*/  LOP3.LUT R13, R7, 0x1e, RZ, 0xfc, !PT ;  /* 0x0000001e070d7812 */ /* 0x000fe200078efcff */
[----:B------:R-:W-:Y:S01]  /*1660*/  IMAD.HI.U32 R9, R8, R36, RZ ;  /* 0x0000002408097227 */ /* 0x000fe200078e00ff */
[----:B------:R-:W-:-:S02]  /*1670*/  ISETP.GT.U32.AND P6, PT, R5, R32, PT ;  /* 0x000000200500720c */ /* 0x000fc40003fc4070 */
[----:B------:R-:W-:Y:S01]  /*1680*/  IABS R38, R13 ;  /* 0x0000000d00267213 */ /* 0x000fe20000000000 */
[----:B------:R-:W-:Y:S01]  /*1690*/  @!P1 IMAD.MOV R28, RZ, RZ, -R28 ;  /* 0x000000ffff1c9224 */ /* 0x000fe200078e0a1c */
[----:B------:R-:W-:Y:S01]  /*16a0*/  ISETP.GE.AND P1, PT, R13, RZ, PT ;  /* 0x000000ff0d00720c */ /* 0x000fe20003f26270 */
[----:B------:R-:W-:Y:S01]  /*16b0*/  IMAD.MOV R13, RZ, RZ, -R9 ;  /* 0x000000ffff0d7224 */ /* 0x000fe200078e0a09 */
[----:B------:R-:W-:Y:S01]  /*16c0*/  IABS R40, R15 ;  /* 0x0000000f00287213 */ /* 0x000fe20000000000 */
[--C-:B------:R-:W-:Y:S01]  /*16d0*/  @!P0 IMAD.IADD R30, R30, 0x1, -R5.reuse ;  /* 0x000000011e1e8824 */ /* 0x100fe200078e0a05 */
[C---:B------:R-:W-:Y:S01]  /*16e0*/  ISETP.GT.U32.AND P0, PT, R5.reuse, R34, PT ;  /* 0x000000220500720c */ /* 0x040fe20003f04070 */
[----:B------:R-:W-:Y:S01]  /*16f0*/  IMAD R36, R5, R13, R36 ;  /* 0x0000000d05247224 */ /* 0x000fe200078e0224 */
[----:B------:R-:W-:Y:S01]  /*1700*/  IABS R44, R19 ;  /* 0x00000013002c7213 */ /* 0x000fe20000000000 */
[----:B------:R-:W-:Y:S01]  /*1710*/  @!P2 IMAD.MOV R26, RZ, RZ, -R26 ;  /* 0x000000ffff1aa224 */ /* 0x000fe200078e0a1a */
[----:B------:R-:W-:Y:S01]  /*1720*/  ISETP.GE.AND P2, PT, R11, RZ, PT ;  /* 0x000000ff0b00720c */ /* 0x000fe20003f46270 */
[----:B------:R-:W-:Y:S01]  /*1730*/  @!P6 IMAD.IADD R32, R32, 0x1, -R5 ;  /* 0x000000012020e824 */ /* 0x000fe200078e0a05 */
[----:B------:R-:W-:Y:S01]  /*1740*/  ISETP.GT.U32.AND P6, PT, R5, R36, PT ;  /* 0x000000240500720c */ /* 0x000fe20003fc4070 */
[----:B------:R-:W-:Y:S01]  /*1750*/  IMAD.HI.U32 R9, R8, R40, RZ ;  /* 0x0000002808097227 */ /* 0x000fe200078e00ff */
[----:B------:R-:W-:-:S02]  /*1760*/  IABS R42, R17 ;  /* 0x00000011002a7213 */ /* 0x000fc40000000000 */
[----:B------:R-:W-:Y:S01]  /*1770*/  IABS R46, R21 ;  /* 0x00000015002e7213 */ /* 0x000fe20000000000 */
[----:B------:R-:W-:-:S04]  /*1780*/  IMAD.HI.U32 R11, R8, R38, RZ ;  /* 0x00000026080b7227 */ /* 0x000fc800078e00ff */
[----:B------:R-:W-:Y:S02]  /*1790*/  @!P0 IMAD.IADD R34, R34, 0x1, -R5 ;  /* 0x0000000122228824 */ /* 0x000fe400078e0a05 */
[----:B------:R-:W-:Y:S02]  /*17a0*/  IMAD.MOV R9, RZ, RZ, -R9 ;  /* 0x000000ffff097224 */ /* 0x000fe400078e0a09 */
[----:B------:R-:W-:Y:S01]  /*17b0*/  @!P6 IMAD.IADD R36, R36, 0x1, -R5 ;  /* 0x000000012424e824 */ /* 0x000fe200078e0a05 */
[C---:B------:R-:W-:Y:S01]  /*17c0*/  ISETP.GT.U32.AND P6, PT, R5.reuse, R34, PT ;  /* 0x000000220500720c */ /* 0x040fe20003fc4070 */
[----:B------:R-:W-:Y:S02]  /*17d0*/  IMAD.MOV R11, RZ, RZ, -R11 ;  /* 0x000000ffff0b7224 */ /* 0x000fe400078e0a0b */
[C---:B------:R-:W-:Y:S02]  /*17e0*/  IMAD R40, R5.reuse, R9, R40 ;  /* 0x0000000905287224 */ /* 0x040fe400078e0228 */
[----:B------:R-:W-:-:S02]  /*17f0*/  IMAD R38, R5, R11, R38 ;  /* 0x0000000b05267224 */ /* 0x000fc400078e0226 */
[----:B------:R-:W-:-:S03]  /*1800*/  IMAD.HI.U32 R11, R8, R44, RZ ;  /* 0x0000002c080b7227 */ /* 0x000fc600078e00ff */
[C---:B------:R-:W-:Y:S01]  /*1810*/  ISETP.GT.U32.AND P0, PT, R5.reuse, R38, PT ;  /* 0x000000260500720c */ /* 0x040fe20003f04070 */
[----:B------:R-:W-:Y:S02]  /*1820*/  IMAD.MOV R11, RZ, RZ, -R11 ;  /* 0x000000ffff0b7224 */ /* 0x000fe400078e0a0b */
[----:B------:R-:W-:Y:S01]  /*1830*/  @!P6 IMAD.IADD R34, R34, 0x1, -R5 ;  /* 0x000000012222e824 */ /* 0x000fe200078e0a05 */
[C---:B------:R-:W-:Y:S01]  /*1840*/  ISETP.GT.U32.AND P6, PT, R5.reuse, R40, PT ;  /* 0x000000280500720c */ /* 0x040fe20003fc4070 */
[----:B------:R-:W-:Y:S01]  /*1850*/  @!P5 IMAD.MOV R32, RZ, RZ, -R32 ;  /* 0x000000ffff20d224 */ /* 0x000fe200078e0a20 */
[C---:B------:R-:W-:Y:S01]  /*1860*/  ISETP.GT.U32.AND P5, PT, R5.reuse, R36, PT ;  /* 0x000000240500720c */ /* 0x040fe20003fa4070 */
[----:B------:R-:W-:Y:S02]  /*1870*/  IMAD R44, R5, R11, R44 ;  /* 0x0000000b052c7224 */ /* 0x000fe400078e022c */
[----:B------:R-:W-:-:S04]  /*1880*/  IMAD.HI.U32 R9, R8, R42, RZ ;  /* 0x0000002a08097227 */ /* 0x000fc800078e00ff */
[----:B------:R-:W-:Y:S02]  /*1890*/  @!P0 IMAD.IADD R38, R38, 0x1, -R5 ;  /* 0x0000000126268824 */ /* 0x000fe400078e0a05 */
[----:B------:R-:W-:Y:S02]  /*18a0*/  IMAD.MOV R9, RZ, RZ, -R9 ;  /* 0x000000ffff097224 */ /* 0x000fe400078e0a09 */
[--C-:B------:R-:W-:Y:S01]  /*18b0*/  @!P6 IMAD.IADD R40, R40, 0x1, -R5.reuse ;  /* 0x000000012828e824 */ /* 0x100fe200078e0a05 */
[C---:B------:R-:W-:Y:S01]  /*18c0*/  ISETP.GT.U32.AND P6, PT, R5.reuse, R44, PT ;  /* 0x0000002c0500720c */ /* 0x040fe20003fc4070 */
[----:B------:R-:W-:Y:S01]  /*18d0*/  @!P5 IMAD.IADD R36, R36, 0x1, -R5 ;  /* 0x000000012424d824 */ /* 0x000fe200078e0a05 */
[----:B------:R-:W-:Y:S01]  /*18e0*/  ISETP.GT.U32.AND P0, PT, R5, R38, PT ;  /* 0x000000260500720c */ /* 0x000fe20003f04070 */
[----:B------:R-:W-:Y:S01]  /*18f0*/  @!P4 IMAD.MOV R30, RZ, RZ, -R30 ;  /* 0x000000ffff1ec224 */ /* 0x000fe200078e0a1e */
[----:B------:R-:W-:Y:S01]  /*1900*/  ISETP.GE.AND P5, PT, R17, RZ, PT ;  /* 0x000000ff1100720c */ /* 0x000fe20003fa6270 */
[----:B------:R-:W-:Y:S01]  /*1910*/  IMAD R42, R5, R9, R42 ;  /* 0x00000009052a7224 */ /* 0x000fe200078e022a */
[----:B------:R-:W-:Y:S01]  /*1920*/  LOP3.LUT R17, R7, 0x2a, RZ, 0xfc, !PT ;  /* 0x0000002a07117812 */ /* 0x000fe200078efcff */
[----:B------:R-:W-:Y:S01]  /*1930*/  IMAD.HI.U32 R13, R8, R46, RZ ;  /* 0x0000002e080d7227 */ /* 0x000fe200078e00ff */
[----:B------:R-:W-:-:S02]  /*1940*/  ISETP.GE.AND P4, PT, R15, RZ, PT ;  /* 0x000000ff0f00720c */ /* 0x000fc40003f86270 */
[----:B------:R-:W-:Y:S01]  /*1950*/  IABS R50, R17 ;  /* 0x0000001100327213 */ /* 0x000fe20000000000 */
[----:B------:R-:W-:-:S04]  /*1960*/  IMAD.HI.U32 R15, R8, R48, RZ ;  /* 0x00000030080f7227 */ /* 0x000fc800078e00ff */
[----:B------:R-:W-:Y:S01]  /*1970*/  @!P6 IMAD.IADD R44, R44, 0x1, -R5 ;  /* 0x000000012c2ce824 */ /* 0x000fe200078e0a05 */
[C---:B------:R-:W-:Y:S01]  /*1980*/  ISETP.GT.U32.AND P6, PT, R5.reuse, R40, PT ;  /* 0x000000280500720c */ /* 0x040fe20003fc4070 */
[----:B------:R-:W-:Y:S02]  /*1990*/  IMAD.MOV R15, RZ, RZ, -R15 ;  /* 0x000000ffff0f7224 */ /* 0x000fe400078e0a0f */
[----:B------:R-:W-:Y:S01]  /*19a0*/  @!P0 IMAD.IADD R38, R38, 0x1, -R5 ;  /* 0x0000000126268824 */ /* 0x000fe200078e0a05 */
[----:B------:R-:W-:Y:S01]  /*19b0*/  ISETP.GT.U32.AND P0, PT, R5, R42, PT ;  /* 0x0000002a0500720c */ /* 0x000fe20003f04070 */
[----:B------:R-:W-:-:S04]  /*19c0*/  IMAD.HI.U32 R9, R8, R50, RZ ;  /* 0x0000003208097227 */ /* 0x000fc800078e00ff */
[C---:B------:R-:W-:Y:S02]  /*19d0*/  IMAD R48, R5.reuse, R15, R48 ;  /* 0x0000000f05307224 */ /* 0x040fe400078e0230 */
[----:B------:R-:W-:Y:S02]  /*19e0*/  IMAD.MOV R9, RZ, RZ, -R9 ;  /* 0x000000ffff097224 */ /* 0x000fe400078e0a09 */
[----:B------:R-:W-:Y:S02]  /*19f0*/  IMAD.MOV R13, RZ, RZ, -R13 ;  /* 0x000000ffff0d7224 */ /* 0x000fe400078e0a0d */
[----:B------:R-:W-:Y:S01]  /*1a00*/  @!P6 IMAD.IADD R40, R40, 0x1, -R5 ;  /* 0x000000012828e824 */ /* 0x000fe200078e0a05 */
[C---:B------:R-:W-:Y:S01]  /*1a10*/  ISETP.GT.U32.AND P6, PT, R5.reuse, R48, PT ;  /* 0x000000300500720c */ /* 0x040fe20003fc4070 */
[C---:B------:R-:W-:Y:S02]  /*1a20*/  IMAD R50, R5.reuse, R9, R50 ;  /* 0x0000000905327224 */ /* 0x040fe400078e0232 */
[----:B------:R-:W-:-:S02]  /*1a30*/  IMAD R46, R5, R13, R46 ;  /* 0x0000000d052e7224 */ /* 0x000fc400078e022e */
[----:B------:R-:W-:-:S04]  /*1a40*/  IMAD.HI.U32 R9, R8, R52, RZ ;  /* 0x0000003408097227 */ /* 0x000fc800078e00ff */
[----:B------:R-:W-:Y:S01]  /*1a50*/  @!P0 IMAD.IADD R42, R42, 0x1, -R5 ;  /* 0x000000012a2a8824 */ /* 0x000fe200078e0a05 */
[C---:B------:R-:W-:Y:S01]  /*1a60*/  ISETP.GT.U32.AND P0, PT, R5.reuse, R46, PT ;  /* 0x0000002e0500720c */ /* 0x040fe20003f04070 */
[----:B------:R-:W-:Y:S02]  /*1a70*/  IMAD.MOV R13, RZ, RZ, -R9 ;  /* 0x000000ffff0d7224 */ /* 0x000fe400078e0a09 */
[----:B------:R-:W-:Y:S02]  /*1a80*/  @!P6 IMAD.IADD R48, R48, 0x1, -R5 ;  /* 0x000000013030e824 */ /* 0x000fe400078e0a05 */
[----:B------:R-:W-:Y:S02]  /*1a90*/  IMAD R52, R5, R13, R52 ;  /* 0x0000000d05347224 */ /* 0x000fe400078e0234 */
[----:B------:R-:W-:-:S03]  /*1aa0*/  IMAD.HI.U32 R9, R8, R54, RZ ;  /* 0x0000003608097227 */ /* 0x000fc600078e00ff */
[C---:B------:R-:W-:Y:S01]  /*1ab0*/  ISETP.GT.U32.AND P6, PT, R5.reuse, R52, PT ;  /* 0x000000340500720c */ /* 0x040fe20003fc4070 */
[----:B------:R-:W-:Y:S02]  /*1ac0*/  IMAD.MOV R9, RZ, RZ, -R9 ;  /* 0x000000ffff097224 */ /* 0x000fe400078e0a09 */
[----:B------:R-:W-:Y:S02]  /*1ad0*/  @!P0 IMAD.IADD R46, R46, 0x1, -R5 ;  /* 0x000000012e2e8824 */ /* 0x000fe400078e0a05 */
[----:B------:R-:W-:Y:S01]  /*1ae0*/  @!P2 IMAD.MOV R36, RZ, RZ, -R36 ;  /* 0x000000ffff24a224 */ /* 0x000fe200078e0a24 */
[C---:B------:R-:W-:Y:S01]  /*1af0*/  ISETP.GT.U32.AND P2, PT, R5.reuse, R42, PT ;  /* 0x0000002a0500720c */ /* 0x040fe20003f44070 */
[----:B------:R-:W-:Y:S01]  /*1b00*/  @!P3 IMAD.MOV R34, RZ, RZ, -R34 ;  /* 0x000000ffff22b224 */ /* 0x000fe200078e0a22 */
[C---:B------:R-:W-:Y:S01]  /*1b10*/  ISETP.GT.U32.AND P3, PT, R5.reuse, R44, PT ;  /* 0x0000002c0500720c */ /* 0x040fe20003f64070 */
[C---:B------:R-:W-:Y:S01]  /*1b20*/  IMAD R54, R5.reuse, R9, R54 ;  /* 0x0000000905367224 */ /* 0x040fe200078e0236 */
[----:B------:R-:W-:Y:S01]  /*1b30*/  ISETP.GT.U32.AND P0, PT, R5, R46, PT ;  /* 0x0000002e0500720c */ /* 0x000fe20003f04070 */
[----:B------:R-:W-:-:S04]  /*1b40*/  IMAD.HI.U32 R11, R8, R56, RZ ;  /* 0x00000038080b7227 */ /* 0x000fc800078e00ff */
[----:B------:R-:W-:Y:S01]  /*1b50*/  @!P6 IMAD.IADD R52, R52, 0x1, -R5 ;  /* 0x000000013434e824 */ /* 0x000fe200078e0a05 */
[C---:B------:R-:W-:Y:S01]  /*1b60*/  ISETP.GT.U32.AND P6, PT, R5.reuse, R54, PT ;  /* 0x000000360500720c */ /* 0x040fe20003fc4070 */
[----:B------:R-:W-:Y:S02]  /*1b70*/  IMAD.MOV R11, RZ, RZ, -R11 ;  /* 0x000000ffff0b7224 */ /* 0x000fe400078e0a0b */
[--C-:B------:R-:W-:Y:S01]  /*1b80*/  @!P2 IMAD.IADD R42, R42, 0x1, -R5.reuse ;  /* 0x000000012a2aa824 */ /* 0x100fe200078e0a05 */
[----:B------:R-:W-:Y:S01]  /*1b90*/  ISETP.GT.U32.AND P2, PT, R5, R50, PT ;  /* 0x000000320500720c */ /* 0x000fe20003f44070 */
[--C-:B------:R-:W-:Y:S01]  /*1ba0*/  @!P3 IMAD.IADD R44, R44, 0x1, -R5.reuse ;  /* 0x000000012c2cb824 */ /* 0x100fe200078e0a05 */
[----:B------:R-:W-:Y:S01]  /*1bb0*/  ISETP.GE.AND P3, PT, R19, RZ, PT ;  /* 0x000000ff1300720c */ /* 0x000fe20003f66270 */
[--C-:B------:R-:W-:Y:S01]  /*1bc0*/  @!P0 IMAD.IADD R46, R46, 0x1, -R5.reuse ;  /* 0x000000012e2e8824 */ /* 0x100fe200078e0a05 */
[----:B------:R-:W-:Y:S01]  /*1bd0*/  ISETP.GE.AND P0, PT, R21, RZ, PT ;  /* 0x000000ff1500720c */ /* 0x000fe20003f06270 */
[----:B------:R-:W-:Y:S01]  /*1be0*/  IMAD R56, R5, R11, R56 ;  /* 0x0000000b05387224 */ /* 0x000fe200078e0238 */
[C---:B------:R-:W-:Y:S01]  /*1bf0*/  LOP3.LUT R19, R7.reuse, 0x32, RZ, 0xfc, !PT ;  /* 0x0000003207137812 */ /* 0x040fe200078efcff */
[----:B------:R-:W-:Y:S01]  /*1c00*/  @!P1 IMAD.MOV R38, RZ, RZ, -R38 ;  /* 0x000000ffff269224 */ /* 0x000fe200078e0a26 */
[----:B------:R-:W-:Y:S01]  /*1c10*/  LOP3.LUT R21, R7, 0x34, RZ, 0xfc, !PT ;  /* 0x0000003407157812 */ /* 0x000fe200078efcff */
[--C-:B------:R-:W-:Y:S01]  /*1c20*/  @!P6 IMAD.IADD R54, R54, 0x1, -R5.reuse ;  /* 0x000000013636e824 */ /* 0x100fe200078e0a05 */
[----:B------:R-:W-:Y:S01]  /*1c30*/  ISETP.GT.U32.AND P6, PT, R5, R56, PT ;  /* 0x000000380500720c */ /* 0x000fe20003fc4070 */
[----:B------:R-:W-:Y:S01]  /*1c40*/  @!P4 IMAD.MOV R40, RZ, RZ, -R40 ;  /* 0x000000ffff28c224 */ /* 0x000fe200078e0a28 */
[----:B------:R-:W-:Y:S01]  /*1c50*/  IABS R58, R19 ;  /* 0x00000013003a7213 */ /* 0x000fe20000000000 */
[----:B------:R-:W-:Y:S01]  /*1c60*/  @!P2 IMAD.IADD R50, R50, 0x1, -R5 ;  /* 0x000000013232a824 */ /* 0x000fe200078e0a05 */
[----:B------:R-:W-:Y:S01]  /*1c70*/  IABS R60, R21 ;  /* 0x00000015003c7213 */ /* 0x000fe20000000000 */
[----:B------:R-:W-:Y:S01]  /*1c80*/  @!P5 IMAD.MOV R42, RZ, RZ, -R42 ;  /* 0x000000ffff2ad224 */ /* 0x000fe200078e0a2a */
[----:B------:R-:W-:Y:S01]  /*1c90*/  ISETP.GE.AND P2, PT, R23, RZ, PT ;  /* 0x000000ff1700720c */ /* 0x000fe20003f46270 */
[----:B------:R-:W-:Y:S01]  /*1ca0*/  IMAD.HI.U32 R9, R8, R58, RZ ;  /* 0x0000003a08097227 */ /* 0x000fe200078e00ff */
[----:B------:R-:W-:-:S02]  /*1cb0*/  LOP3.LUT R23, R7, 0x36, RZ, 0xfc, !PT ;  /* 0x0000003607177812 */ /* 0x000fc400078efcff */
[C---:B------:R-:W-:Y:S01]  /*1cc0*/  ISETP.GT.U32.AND P1, PT, R5.reuse, R48, PT ;  /* 0x000000300500720c */ /* 0x040fe20003f24070 */
[C---:B------:R-:W-:Y:S01]  /*1cd0*/  IMAD.HI.U32 R11, R8.reuse, R60, RZ ;  /* 0x0000003c080b7227 */ /* 0x040fe200078e00ff */
[----:B------:R-:W-:Y:S02]  /*1ce0*/  IABS R62, R23 ;  /* 0x00000017003e7213 */ /* 0x000fe40000000000 */
[----:B------:R-:W-:Y:S01]  /*1cf0*/  ISETP.GT.U32.AND P4, PT, R5, R50, PT ;  /* 0x000000320500720c */ /* 0x000fe20003f84070 */
[----:B------:R-:W-:Y:S02]  /*1d00*/  IMAD.MOV R15, RZ, RZ, -R9 ;  /* 0x000000ffff0f7224 */ /* 0x000fe400078e0a09 */
[----:B------:R-:W-:Y:S02]  /*1d10*/  IMAD.MOV R11, RZ, RZ, -R11 ;  /* 0x000000ffff0b7224 */ /* 0x000fe400078e0a0b */
[----:B------:R-:W-:-:S04]  /*1d20*/  IMAD.HI.U32 R9, R8, R64, RZ ;  /* 0x0000004008097227 */ /* 0x000fc800078e00ff */
[----:B------:R-:W-:Y:S01]  /*1d30*/  @!P6 IMAD.IADD R56, R56, 0x1, -R5 ;  /* 0x000000013838e824 */ /* 0x000fe200078e0a05 */
[C---:B------:R-:W-:Y:S01]  /*1d40*/  ISETP.GT.U32.AND P6, PT, R5.reuse, R52, PT ;  /* 0x000000340500720c */ /* 0x040fe20003fc4070 */
[----:B------:R-:W-:Y:S01]  /*1d50*/  IMAD R60, R5, R11, R60 ;  /* 0x0000000b053c7224 */ /* 0x000fe200078e023c */
[----:B------:R-:W-:Y:S01]  /*1d60*/  LOP3.LUT R11, R7, 0x3c, RZ, 0xfc, !PT ;  /* 0x0000003c070b7812 */ /* 0x000fe200078efcff */
[----:B------:R-:W-:Y:S01]  /*1d70*/  IMAD.MOV R9, RZ, RZ, -R9 ;  /* 0x000000ffff097224 */ /* 0x000fe200078e0a09 */
[----:B------:R-:W-:Y:S01]  /*1d80*/  ISETP.GT.U32.AND P5, PT, R5, R56, PT ;  /* 0x000000380500720c */ /* 0x000fe20003fa4070 */
[----:B------:R-:W-:-:S04]  /*1d90*/  IMAD.HI.U32 R7, R8, R66, RZ ;  /* 0x0000004208077227 */ /* 0x000fc800078e00ff */
[----:B------:R-:W-:-:S04]  /*1da0*/  IMAD.HI.U32 R13, R8, R62, RZ ;  /* 0x0000003e080d7227 */ /* 0x000fc800078e00ff */
[C---:B------:R-:W-:Y:S01]  /*1db0*/  IMAD R64, R5.reuse, R9, R64 ;  /* 0x0000000905407224 */ /* 0x040fe200078e0240 */
[----:B------:R-:W-:Y:S01]  /*1dc0*/  IABS R9, R11 ;  /* 0x0000000b00097213 */ /* 0x000fe20000000000 */
[C---:B------:R-:W-:Y:S02]  /*1dd0*/  IMAD R58, R5.reuse, R15, R58 ;  /* 0x0000000f053a7224 */ /* 0x040fe400078e023a */
[----:B------:R-:W-:Y:S02]  /*1de0*/  IMAD.MOV R7, RZ, RZ, -R7 ;  /* 0x000000ffff077224 */ /* 0x000fe400078e0a07 */
[----:B------:R-:W-:Y:S02]  /*1df0*/  IMAD.MOV R13, RZ, RZ, -R13 ;  /* 0x000000ffff0d7224 */ /* 0x000fe400078e0a0d */
[----:B------:R-:W-:Y:S01]  /*1e00*/  @!P3 IMAD.MOV R44, RZ, RZ, -R44 ;  /* 0x000000ffff2cb224 */ /* 0x000fe200078e0a2c */
[C---:B------:R-:W-:Y:S01]  /*1e10*/  ISETP.GT.U32.AND P3, PT, R5.reuse, R54, PT ;  /* 0x000000360500720c */ /* 0x040fe20003f64070 */
[----:B------:R-:W-:-:S02]  /*1e20*/  IMAD R66, R5, R7, R66 ;  /* 0x0000000705427224 */ /* 0x000fc400078e0242 */
[----:B------:R-:W-:Y:S01]  /*1e30*/  @!P0 IMAD.MOV R46, RZ, RZ, -R46 ;  /* 0x000000ffff2e8224 */ /* 0x000fe200078e0a2e */
[C---:B------:R-:W-:Y:S01]  /*1e40*/  ISETP.GT.U32.AND P0, PT, R5.reuse, R58, PT ;  /* 0x0000003a0500720c */ /* 0x040fe20003f04070 */
[----:B------:R-:W-:Y:S01]  /*1e50*/  @!P1 IMAD.IADD R48, R48, 0x1, -R5 ;  /* 0x0000000130309824 */ /* 0x000fe200078e0a05 */
[C---:B------:R-:W-:Y:S01]  /*1e60*/  ISETP.GT.U32.AND P1, PT, R5.reuse, R60, PT ;  /* 0x0000003c0500720c */ /* 0x040fe20003f24070 */
[----:B------:R-:W-:Y:S02]  /*1e70*/  IMAD.MOV.U32 R7, RZ, RZ, R9 ;  /* 0x000000ffff077224 */ /* 0x000fe400078e0009 */
[C---:B------:R-:W-:Y:S02]  /*1e80*/  IMAD R62, R5.reuse, R13, R62 ;  /* 0x0000000d053e7224 */ /* 0x040fe400078e023e */
[----:B------:R-:W-:Y:S01]  /*1e90*/  @!P6 IMAD.IADD R52, R52, 0x1, -R5 ;  /* 0x000000013434e824 */ /* 0x000fe200078e0a05 */
[----:B------:R-:W-:Y:S01]  /*1ea0*/  ISETP.GT.U32.AND P6, PT, R5, R64, PT ;  /* 0x000000400500720c */ /* 0x000fe20003fc4070 */
[----:B------:R-:W-:-:S04]  /*1eb0*/  IMAD.HI.U32 R8, R8, R7, RZ ;  /* 0x0000000708087227 */ /* 0x000fc800078e00ff */
[--C-:B------:R-:W-:Y:S01]  /*1ec0*/  @!P4 IMAD.IADD R50, R50, 0x1, -R5.reuse ;  /* 0x000000013232c824 */ /* 0x100fe200078e0a05 */
[C---:B------:R-:W-:Y:S01]  /*1ed0*/  ISETP.GT.U32.AND P4, PT, R5.reuse, R62, PT ;  /* 0x0000003e0500720c */ /* 0x040fe20003f84070 */
[----:B------:R-:W-:Y:S02]  /*1ee0*/  IMAD.MOV R8, RZ, RZ, -R8 ;  /* 0x000000ffff087224 */ /* 0x000fe400078e0a08 */
[--C-:B------:R-:W-:Y:S01]  /*1ef0*/  @!P5 IMAD.IADD R56, R56, 0x1, -R5.reuse ;  /* 0x000000013838d824 */ /* 0x100fe200078e0a05 */
[----:B------:R-:W-:Y:S01]  /*1f00*/  ISETP.GT.U32.AND P5, PT, R5, R66, PT ;  /* 0x000000420500720c */ /* 0x000fe20003fa4070 */
[----:B------:R-:W-:Y:S01]  /*1f10*/  @!P3 IMAD.IADD R54, R54, 0x1, -R5 ;  /* 0x000000013636b824 */ /* 0x000fe200078e0a05 */
[----:B------:R-:W-:Y:S01]  /*1f20*/  ISETP.GE.AND P3, PT, R17, RZ, PT ;  /* 0x000000ff1100720c */ /* 0x000fe20003f66270 */
[----:B------:R-:W-:Y:S02]  /*1f30*/  IMAD R8, R5, R8, R7 ;  /* 0x0000000805087224 */ /* 0x000fe400078e0207 */
[--C-:B------:R-:W-:Y:S01]  /*1f40*/  @!P0 IMAD.IADD R58, R58, 0x1, -R5.reuse ;  /* 0x000000013a3a8824 */ /* 0x100fe200078e0a05 */
[----:B------:R-:W-:Y:S01]  /*1f50*/  ISETP.GE.AND P0, PT, R25, RZ, PT ;  /* 0x000000ff1900720c */ /* 0x000fe20003f06270 */
[--C-:B------:R-:W-:Y:S01]  /*1f60*/  @!P1 IMAD.IADD R60, R60, 0x1, -R5.reuse ;  /* 0x000000013c3c9824 */ /* 0x100fe200078e0a05 */
[----:B------:R-:W-:Y:S01]  /*1f70*/  ISETP.GE.AND P1, PT, R29, RZ, PT ;  /* 0x000000ff1d00720c */ /* 0x000fe20003f26270 */
[--C-:B------:R-:W-:Y:S01]  /*1f80*/  @!P6 IMAD.IADD R64, R64, 0x1, -R5.reuse ;  /* 0x000000014040e824 */ /* 0x100fe200078e0a05 */
[----:B------:R-:W-:Y:S01]  /*1f90*/  ISETP.GT.U32.AND P6, PT, R5, R8, PT ;  /* 0x000000080500720c */ /* 0x000fe20003fc4070 */
[--C-:B------:R-:W-:Y:S01]  /*1fa0*/  @!P4 IMAD.IADD R62, R62, 0x1, -R5.reuse ;  /* 0x000000013e3ec824 */ /* 0x100fe200078e0a05 */
[----:B------:R-:W-:Y:S01]  /*1fb0*/  ISETP.GE.AND P4, PT, R31, RZ, PT ;  /* 0x000000ff1f00720c */ /* 0x000fe20003f86270 */
[----:B------:R-:W-:-:S02]  /*1fc0*/  @!P5 IMAD.IADD R66, R66, 0x1, -R5 ;  /* 0x000000014242d824 */ /* 0x000fc400078e0a05 */
[----:B------:R-:W-:Y:S01]  /*1fd0*/  @!P2 IMAD.MOV R48, RZ, RZ, -R48 ;  /* 0x000000ffff30a224 */ /* 0x000fe200078e0a30 */
[C---:B------:R-:W-:Y:S01]  /*1fe0*/  ISETP.GT.U32.AND P2, PT, R5.reuse, R58, PT ;  /* 0x0000003a0500720c */ /* 0x040fe20003f44070 */
[----:B------:R-:W-:Y:S01]  /*1ff0*/  @!P3 IMAD.MOV R50, RZ, RZ, -R50 ;  /* 0x000000ffff32b224 */ /* 0x000fe200078e0a32 */
[C---:B------:R-:W-:Y:S01]  /*2000*/  ISETP.GT.U32.AND P3, PT, R5.reuse, R60, PT ;  /* 0x0000003c0500720c */ /* 0x040fe20003f64070 */
[----:B------:R-:W-:Y:S01]  /*2010*/  @!P0 IMAD.MOV R52, RZ, RZ, -R52 ;  /* 0x000000ffff348224 */ /* 0x000fe200078e0a34 */
[C---:B------:R-:W-:Y:S01]  /*2020*/  ISETP.GT.U32.AND P5, PT, R5.reuse, R62, PT ;  /* 0x0000003e0500720c */ /* 0x040fe20003fa4070 */
[----:B------:R-:W-:Y:S01]  /*2030*/  @!P1 IMAD.MOV R54, RZ, RZ, -R54 ;  /* 0x000000ffff369224 */ /* 0x000fe200078e0a36 */
[C---:B------:R-:W-:Y:S01]  /*2040*/  ISETP.GT.U32.AND P0, PT, R5.reuse, R64, PT ;  /* 0x000000400500720c */ /* 0x040fe20003f04070 */
[--C-:B------:R-:W-:Y:S01]  /*2050*/  @!P6 IMAD.IADD R8, R8, 0x1, -R5.reuse ;  /* 0x000000010808e824 */ /* 0x100fe200078e0a05 */
[----:B------:R-:W-:Y:S01]  /*2060*/  ISETP.GT.U32.AND P1, PT, R5, R66, PT ;  /* 0x000000420500720c */ /* 0x000fe20003f24070 */
[----:B------:R-:W-:Y:S01]  /*2070*/  @!P4 IMAD.MOV R56, RZ, RZ, -R56 ;  /* 0x000000ffff38c224 */ /* 0x000fe200078e0a38 */
[----:B------:R-:W-:Y:S01]  /*2080*/  ISETP.GE.AND P4, PT, R19, RZ, PT ;  /* 0x000000ff1300720c */ /* 0x000fe20003f86270 */
[----:B-----5:R-:W-:Y:S01]  /*2090*/  VIADD R7, R68, 0xfffffffe ;  /* 0xfffffffe44077836 */ /* 0x020fe20000000000 */
[----:B------:R-:W-:Y:S01]  /*20a0*/  ISETP.GT.U32.AND P6, PT, R5, R8, PT ;  /* 0x000000080500720c */ /* 0x000fe20003fc4070 */
[--C-:B------:R-:W-:Y:S01]  /*20b0*/  @!P2 IMAD.IADD R58, R58, 0x1, -R5.reuse ;  /* 0x000000013a3aa824 */ /* 0x100fe200078e0a05 */
[----:B------:R-:W-:Y:S01]  /*20c0*/  ISETP.GE.AND P2, PT, R21, RZ, PT ;  /* 0x000000ff1500720c */ /* 0x000fe20003f46270 */
        /* <DEDUP_REMOVED lines=8> */
[----:B------:R-:W-:Y:S01]  /*2150*/  @!P4 IMAD.MOV R58, RZ, RZ, -R58 ;  /* 0x000000ffff3ac224 */ /* 0x000fe200078e0a3a */
[----:B------:R-:W-:Y:S01]  /*2160*/  ISETP.GE.U32.AND P4, PT, R7, 0x7fffffbf, PT ;  /* 0x7fffffbf0700780c */ /* 0x000fe20003f86070 */
[----:B------:R-:W-:Y:S01]  /*2170*/  @!P6 IMAD.IADD R8, R8, 0x1, -R5 ;  /* 0x000000010808e824 */ /* 0x000fe200078e0a05 */
[----:B------:R-:W-:Y:S01]  /*2180*/  ISETP.NE.AND P6, PT, R137, RZ, PT ;  /* 0x000000ff8900720c */ /* 0x000fe20003fc5270 */
[C---:B------:R-:W-:Y:S01]  /*2190*/  VIADD R5, R68.reuse, 0xfffffffd ;  /* 0xfffffffd44057836 */ /* 0x040fe20000000000 */
[----:B------:R-:W-:Y:S01]  /*21a0*/  LOP3.LUT R137, RZ, R137, RZ, 0x33, !PT ;  /* 0x00000089ff897212 */ /* 0x000fe200078e33ff */
[----:B------:R-:W-:-:S02]  /*21b0*/  VIADD R7, R68, 0xfffffffc ;  /* 0xfffffffc44077836 */ /* 0x000fc40000000000 */
[----:B------:R-:W-:Y:S01]  /*21c0*/  @!P2 IMAD.MOV R60, RZ, RZ, -R60 ;  /* 0x000000ffff3ca224 */ /* 0x000fe200078e0a3c */
[----:B------:R-:W-:Y:S01]  /*21d0*/  ISETP.GE.U32.AND P2, PT, R5, 0x7fffffbe, PT ;  /* 0x7fffffbe0500780c */ /* 0x000fe20003f46070 */
[----:B------:R-:W-:Y:S01]  /*21e0*/  @!P3 IMAD.MOV R62, RZ, RZ, -R62 ;  /* 0x000000ffff3eb224 */ /* 0x000fe200078e0a3e */
[----:B------:R-:W-:Y:S01]  /*21f0*/  ISETP.GE.U32.AND P3, PT, R7, 0x7fffffbd, PT ;  /* 0x7fffffbd0700780c */ /* 0x000fe20003f66070 */
[C---:B------:R-:W-:Y:S01]  /*2200*/  VIADD R5, R68.reuse, 0xfffffffb ;  /* 0xfffffffb44057836 */ /* 0x040fe20000000000 */
[C---:B------:R-:W-:Y:S01]  /*2210*/  SEL R74, R137.reuse, R6, !P6 ;  /* 0x00000006894a7207 */ /* 0x040fe20007000000 */
[----:B------:R-:W-:Y:S01]  /*2220*/  @!P5 IMAD.MOV R64, RZ, RZ, -R64 ;  /* 0x000000ffff40d224 */ /* 0x000fe200078e0a40 */
[----:B------:R-:W-:Y:S01]  /*2230*/  SEL R78, R137, R10, !P6 ;  /* 0x0000000a894e7207 */ /* 0x000fe20007000000 */
[----:B------:R-:W-:Y:S01]  /*2240*/  @!P0 IMAD.MOV R66, RZ, RZ, -R66 ;  /* 0x000000ffff428224 */ /* 0x000fe200078e0a42 */
[----:B------:R-:W-:Y:S01]  /*2250*/  ISETP.GE.U32.AND P5, PT, R5, 0x7fffffbc, PT ;  /* 0x7fffffbc0500780c */ /* 0x000fe20003fa6070 */
[----:B------:R-:W-:Y:S01]  /*2260*/  @!P1 IMAD.MOV R8, RZ, RZ, -R8 ;  /* 0x000000ffff089224 */ /* 0x000fe200078e0a08 */
[C---:B------:R-:W-:Y:S01]  /*2270*/  SEL R94, R137.reuse, R12, !P6 ;  /* 0x0000000c895e7207 */ /* 0x040fe20007000000 */
[----:B------:R-:W-:Y:S01]  /*2280*/  VIADD R7, R68, 0xfffffffa ;  /* 0xfffffffa44077836 */ /* 0x000fe20000000000 */
[----:B------:R-:W-:Y:S01]  /*2290*/  SEL R114, R137, R14, !P6 ;  /* 0x0000000e89727207 */ /* 0x000fe20007000000 */
[----:B0-----:R-:W-:Y:S01]  /*22a0*/  IMAD.SHL.U32 R9, R127, 0x2, RZ ;  /* 0x000000027f097824 */ /* 0x001fe200078e00ff */
[----:B------:R-:W-:-:S02]  /*22b0*/  SEL R76, R137, R16, !P6 ;  /* 0x00000010894c7207 */ /* 0x000fc40007000000 */
[C---:B------:R-:W-:Y:S02]  /*22c0*/  SEL R81, R137.reuse, R18, !P6 ;  /* 0x0000001289517207 */ /* 0x040fe40007000000 */
[C---:B------:R-:W-:Y:S02]  /*22d0*/  SEL R97, R137.reuse, R20, !P6 ;  /* 0x0000001489617207 */ /* 0x040fe40007000000 */
[C---:B------:R-:W-:Y:S02]  /*22e0*/  SEL R115, R137.reuse, R22, !P6 ;  /* 0x0000001689737207 */ /* 0x040fe40007000000 */
[C---:B------:R-:W-:Y:S02]  /*22f0*/  SEL R73, R137.reuse, R24, !P6 ;  /* 0x0000001889497207 */ /* 0x040fe40007000000 */
[C---:B------:R-:W-:Y:S02]  /*2300*/  SEL R83, R137.reuse, R26, !P6 ;  /* 0x0000001a89537207 */ /* 0x040fe40007000000 */
        /* <DEDUP_REMOVED lines=20> */
[----:B------:R-:W-:Y:S02]  /*2450*/  SEL R108, R137, R8, !P6 ;  /* 0x00000008896c7207 */ /* 0x000fe40007000000 */
[----:B------:R-:W-:Y:S02]  /*2460*/  ISETP.GE.U32.AND P0, PT, R7, 0x7fffffbb, PT ;  /* 0x7fffffbb0700780c */ /* 0x000fe40003f06070 */
[----:B------:R-:W-:Y:S02]  /*2470*/  ISETP.NE.U32.AND P1, PT, R3, RZ, PT ;  /* 0x000000ff0300720c */ /* 0x000fe40003f25070 */
[----:B------:R-:W-:Y:S02]  /*2480*/  SEL R137, R137, R80, !P6 ;  /* 0x0000005089897207 */ /* 0x000fe40007000000 */
[----:B------:R-:W-:Y:S01]  /*2490*/  SHF.R.S32.HI R5, RZ, 0x1f, R127 ;  /* 0x0000001fff057819 */ /* 0x000fe2000001147f */
[----:B---3--:R-:W-:Y:S08]  /*24a0*/  BRA.U UP0, `(.L_x_5) ;  /* 0x0000000100187547 */ /* 0x008ff0000b800000 */
[----:B------:R-:W-:Y:S01]  /*24b0*/  ELECT P6, URZ, PT ;  /* 0x0000000000ff782f */ /* 0x000fe200038c0000 */
[----:B------:R-:W-:Y:S01]  /*24c0*/  IMAD.MOV.U32 R6, RZ, RZ, 0x1 ;  /* 0x00000001ff067424 */ /* 0x000fe200078e00ff */
[----:B------:R-:W-:Y:S11]  /*24d0*/  UVIRTCOUNT.DEALLOC.SMPOOL 0x80 ;  /* 0x000000800000784c */ /* 0x000ff60000000000 */
[----:B------:R-:W-:-:S04]  /*24e0*/  @P6 MOV R7, 0x40 ;  /* 0x0000004000076802 */ /* 0x000fc80000000f00 */
[----:B------:R-:W-:-:S05]  /*24f0*/  @P6 LEA R7, R2, R7, 0x18 ;  /* 0x0000000702076211 */ /* 0x000fca00078ec0ff */
[----:B------:R0:W-:Y:S02]  /*2500*/  @P6 STS.U8 [R7], R6 ;  /* 0x0000000607006388 */ /* 0x0001e40000000000 */
.L_x_5:
[----:B------:R-:W-:Y:S01]  /*2510*/  UIADD3 UR14, UPT, UPT, UR12, UR4, URZ ;  /* 0x000000040c0e7290 */ /* 0x000fe2000fffe0ff */
[----:B------:R-:W-:Y:S01]  /*2520*/  IMAD R130, R130, UR7, RZ ;  /* 0x0000000782827c24 */ /* 0x000fe2000f8e02ff */
[----:B------:R-:W-:Y:S01]  /*2530*/  VOTEU.ALL UP1, P1 ;  /* 0x0000000000ff7886 */ /* 0x000fe20000820000 */
[----:B------:R-:W-:Y:S01]  /*2540*/  UIADD3 UR10, UPT, UPT, UR13, 0x6000, URZ ;  /* 0x000060000d0a7890 */ /* 0x000fe2000fffe0ff */
[----:B------:R-:W-:Y:S01]  /*2550*/  VIADD R10, R68, 0xfffffff9 ;  /* 0xfffffff9440a7836 */ /* 0x000fe20000000000 */
[----:B------:R-:W-:Y:S01]  /*2560*/  VOTEU.ALL UP2, P1 ;  /* 0x0000000000ff7886 */ /* 0x000fe20000840000 */
[----:B------:R-:W-:Y:S01]  /*2570*/  IADD3 R80, P6, PT, R130, UR16, RZ ;  /* 0x0000001082507c10 */ /* 0x000fe2000ffde0ff */
[----:B------:R-:W-:Y:S01]  /*2580*/  IMAD R11, R127, 0x3, RZ ;  /* 0x000000037f0b7824 */ /* 0x000fe200078e02ff */
[----:B------:R-:W-:-:S04]  /*2590*/  @!UP1 UIADD3 UR8, UPT, UPT, -UR5, 0x100000, URZ ;  /* 0x0010000005089890 */ /* 0x000fc8000fffe1ff */
[----:B------:R-:W-:Y:S02]  /*25a0*/  @!UP1 USHF.L.U32 UR9, UR8, 0xb, URZ ;  /* 0x0000000b08099899 */ /* 0x000fe400080006ff */
[----:B------:R-:W-:Y:S01]  /*25b0*/  @!UP1 USHF.L.U32 UR8, UR8, 0x1, URZ ;  /* 0x0000000108089899 */ /* 0x000fe200080006ff */
[----:B------:R-:W-:Y:S01]  /*25c0*/  STTM.x64 tmem[UR14], RZ ;  /* 0x000000ff000079ed */ /* 0x000fe2000834000e */
[----:B------:R-:W1:Y:S02]  /*25d0*/  FENCE.VIEW.ASYNC.T ;  /* 0x00000000000073c6 */ /* 0x000e640000000200 */
[----:B-1----:R-:W-:Y:S01]  /*25e0*/  BAR.SYNC.DEFER_BLOCKING 0x0 ;  /* 0x0000000000007b1d */ /* 0x002fe20000010000 */
[----:B------:R-:W-:Y:S02]  /*25f0*/  SHF.R.S32.HI R150, RZ, 0x1f, R130 ;  /* 0x0000001fff967819 */ /* 0x000fe40000011482 */
[----:B------:R-:W-:Y:S02]  /*2600*/  SHF.R.S32.HI R13, RZ, 0x1f, R9 ;  /* 0x0000001fff0d7819 */ /* 0x000fe40000011409 */
[----:B------:R-:W-:-:S02]  /*2610*/  IADD3.X R65, PT, PT, R150, UR17, RZ, P6, !PT ;  /* 0x0000001196417c10 */ /* 0x000fc4000b7fe4ff */
[----:B------:R-:W-:Y:S02]  /*2620*/  PRMT R191, RZ, 0x7610, R191 ;  /* 0x00007610ffbf7816 */ /* 0x000fe400000000bf */
[----:B------:R-:W-:Y:S01]  /*2630*/  PRMT R226, RZ, 0x7610, R226 ;  /* 0x00007610ffe27816 */ /* 0x000fe200000000e2 */
[----:B------:R-:W-:Y:S01]  /*2640*/  VIADD R12, R68, 0xfffffff8 ;  /* 0xfffffff8440c7836 */ /* 0x000fe20000000000 */
[----:B0-----:R-:W-:Y:S02]  /*2650*/  IADD3 R6, P6, PT, R80, R127, RZ ;  /* 0x0000007f50067210 */ /* 0x001fe40007fde0ff */
[----:B------:R-:W-:Y:S02]  /*2660*/  PRMT R212, RZ, 0x7610, R212 ;  /* 0x00007610ffd47816 */ /* 0x000fe400000000d4 */
[----:B------:R-:W-:Y:S01]  /*2670*/  PRMT R198, RZ, 0x7610, R198 ;  /* 0x00007610ffc67816 */ /* 0x000fe200000000c6 */
[----:B------:R-:W-:Y:S01]  /*2680*/  IMAD.X R7, R5, 0x1, R65, P6 ;  /* 0x0000000105077824 */ /* 0x000fe200030e0641 */
[----:B------:R-:W-:-:S02]  /*2690*/  IADD3 R8, P6, PT, R9, R80, RZ ;  /* 0x0000005009087210 */ /* 0x000fc40007fde0ff */
[----:B------:R-:W-:Y:S02]  /*26a0*/  PRMT R186, RZ, 0x7610, R186 ;  /* 0x00007610ffba7816 */ /* 0x000fe400000000ba */
[----:B------:R-:W-:Y:S02]  /*26b0*/  PRMT R132, RZ, 0x7610, R132 ;  /* 0x00007610ff847816 */ /* 0x000fe40000000084 */
[----:B------:R-:W-:Y:S01]  /*26c0*/  PRMT R242, RZ, 0x7610, R242 ;  /* 0x00007610fff27816 */ /* 0x000fe200000000f2 */
[----:B------:R-:W0:Y:S02]  /*26d0*/  FENCE.VIEW.ASYNC.S ;  /* 0x00000000000073c6 */ /* 0x000e240000000000 */
[----:B0-----:R0:W1:Y:S02]  /*26e0*/  @!UP2 SYNCS.EXCH.64 URZ, [UR10], UR8 ;  /* 0x000000080affa5b2 */ /* 0x0010640008000100 */
[----:B-1----:R-:W-:Y:S01]  /*26f0*/  BAR.SYNC.DEFER_BLOCKING 0x0 ;  /* 0x0000000000007b1d */ /* 0x002fe20000010000 */
[----:B------:R-:W-:Y:S01]  /*2700*/  IMAD.X R9, R13, 0x1, R65, P6 ;  /* 0x000000010d097824 */ /* 0x000fe200030e0641 */
[----:B------:R-:W-:Y:S01]  /*2710*/  SHF.R.S32.HI R15, RZ, 0x1f, R11 ;  /* 0x0000001fff0f7819 */ /* 0x000fe2000001140b */
[----:B------:R-:W-:Y:S01]  /*2720*/  IMAD R13, R127, 0x5, RZ ;  /* 0x000000057f0d7824 */ /* 0x000fe200078e02ff */
[----:B------:R-:W-:-:S02]  /*2730*/  PRMT R199, RZ, 0x7610, R199 ;  /* 0x00007610ffc77816 */ /* 0x000fc400000000c7 */
[----:B------:R-:W-:Y:S02]  /*2740*/  PRMT R205, RZ, 0x7610, R205 ;  /* 0x00007610ffcd7816 */ /* 0x000fe400000000cd */
[----:B------:R-:W-:Y:S02]  /*2750*/  PRMT R228, RZ, 0x7610, R228 ;  /* 0x00007610ffe47816 */ /* 0x000fe400000000e4 */
[----:B------:R-:W-:Y:S01]  /*2760*/  PRMT R216, RZ, 0x7610, R216 ;  /* 0x00007610ffd87816 */ /* 0x000fe200000000d8 */
[C---:B------:R-:W-:Y:S02]  /*2770*/  VIADD R20, R68.reuse, 0xffffffee ;  /* 0xffffffee44147836 */ /* 0x040fe40000000000 */
[C---:B------:R-:W-:Y:S02]  /*2780*/  VIADD R21, R68.reuse, 0xffffffc4 ;  /* 0xffffffc444157836 */ /* 0x040fe40000000000 */
[C---:B------:R-:W-:Y:S02]  /*2790*/  VIADD R24, R68.reuse, 0xffffffc6 ;  /* 0xffffffc644187836 */ /* 0x040fe40000000000 */
[----:B------:R-:W-:-:S02]  /*27a0*/  VIADD R23, R68, 0xffffffc7 ;  /* 0xffffffc744177836 */ /* 0x000fc40000000000 */
[C---:B------:R-:W-:Y:S02]  /*27b0*/  VIADD R28, R68.reuse, 0xffffffc2 ;  /* 0xffffffc2441c7836 */ /* 0x040fe40000000000 */
[C---:B------:R-:W-:Y:S02]  /*27c0*/  VIADD R29, R68.reuse, 0xffffffdc ;  /* 0xffffffdc441d7836 */ /* 0x040fe40000000000 */
[----:B------:R-:W-:Y:S01]  /*27d0*/  VIADD R32, R68, 0xffffffde ;  /* 0xffffffde44207836 */ /* 0x000fe20000000000 */
[----:B------:R1:W2:Y:S01]  /*27e0*/  @!P4 LDG.E.U8 R203, desc[UR26][R6.64] ;  /* 0x0000001a06cbc981 */ /* 0x0002a2000c1e1100 */
[----:B------:R-:W-:Y:S01]  /*27f0*/  ISETP.GE.U32.AND P4, PT, R10, 0x7fffffba, PT ;  /* 0x7fffffba0a00780c */ /* 0x000fe20003f86070 */
[C---:B------:R-:W-:Y:S01]  /*2800*/  VIADD R33, R68.reuse, 0xffffffd8 ;  /* 0xffffffd844217836 */ /* 0x040fe20000000000 */
[----:B------:R-:W-:Y:S01]  /*2810*/  IADD3 R10, P6, PT, R11, R80, RZ ;  /* 0x000000500b0a7210 */ /* 0x000fe20007fde0ff */
[----:B------:R3:W4:Y:S01]  /*2820*/  @!P2 LDG.E.U8 R191, desc[UR26][R8.64] ;  /* 0x0000001a08bfa981 */ /* 0x000722000c1e1100 */
[----:B------:R-:W-:-:S02]  /*2830*/  VIADD R36, R68, 0xffffffda ;  /* 0xffffffda44247836 */ /* 0x000fc40000000000 */
[C---:B------:R-:W-:Y:S02]  /*2840*/  VIADD R37, R68.reuse, 0xffffffd4 ;  /* 0xffffffd444257836 */ /* 0x040fe40000000000 */
[C---:B------:R-:W-:Y:S02]  /*2850*/  VIADD R40, R68.reuse, 0xffffffd6 ;  /* 0xffffffd644287836 */ /* 0x040fe40000000000 */
[C---:B------:R-:W-:Y:S02]  /*2860*/  VIADD R41, R68.reuse, 0xffffffd0 ;  /* 0xffffffd044297836 */ /* 0x040fe40000000000 */
[C---:B------:R-:W-:Y:S02]  /*2870*/  VIADD R47, R68.reuse, 0xffffffd2 ;  /* 0xffffffd2442f7836 */ /* 0x040fe40000000000 */
[----:B------:R-:W-:Y:S01]  /*2880*/  VIADD R44, R68, 0xffffffd3 ;  /* 0xffffffd3442c7836 */ /* 0x000fe20000000000 */
[----:B------:R-:W-:Y:S01]  /*2890*/  PRMT R202, RZ, 0x7610, R202 ;  /* 0x00007610ffca7816 */ /* 0x000fe200000000ca */
[----:B-1----:R-:W-:Y:S01]  /*28a0*/  IMAD.SHL.U32 R7, R127, 0x4, RZ ;  /* 0x000000047f077824 */ /* 0x002fe200078e00ff */
[----:B------:R-:W-:Y:S01]  /*28b0*/  PRMT R180, RZ, 0x7610, R180 ;  /* 0x00007610ffb47816 */ /* 0x000fe200000000b4 */
[----:B------:R-:W-:Y:S01]  /*28c0*/  IMAD.X R11, R15, 0x1, R65, P6 ;  /* 0x000000010f0b7824 */ /* 0x000fe200030e0641 */
[----:B------:R-:W-:Y:S01]  /*28d0*/  PRMT R240, RZ, 0x7610, R240 ;  /* 0x00007610fff07816 */ /* 0x000fe200000000f0 */
[----:B------:R-:W1:Y:S01]  /*28e0*/  LDCU UR7, c[0x0][0x380] ;  /* 0x00007000ff0777ac */ /* 0x000e620008000800 */
[----:B------:R-:W-:-:S02]  /*28f0*/  SHF.R.S32.HI R15, RZ, 0x1f, R7 ;  /* 0x0000001fff0f7819 */ /* 0x000fc40000011407 */
[-C--:B------:R-:W-:Y:S01]  /*2900*/  IADD3 R6, P6, PT, R7, R80.reuse, RZ ;  /* 0x0000005007067210 */ /* 0x080fe20007fde0ff */
[----:B------:R5:W2:Y:S01]  /*2910*/  @!P3 LDG.E.U8 R226, desc[UR26][R10.64] ;  /* 0x0000001a0ae2b981 */ /* 0x000aa2000c1e1100 */
[----:B---3--:R-:W-:Y:S01]  /*2920*/  SHF.R.S32.HI R9, RZ, 0x1f, R13 ;  /* 0x0000001fff097819 */ /* 0x008fe2000001140d */
[----:B------:R-:W3:Y:S02]  /*2930*/  LDCU UR4, c[0x0][0x3ac] ;  /* 0x00007580ff0477ac */ /* 0x000ee40008000800 */
[----:B------:R-:W-:Y:S01]  /*2940*/  IMAD.X R7, R15, 0x1, R65, P6 ;  /* 0x000000010f077824 */ /* 0x000fe200030e0641 */
[-C--:B------:R-:W-:Y:S01]  /*2950*/  IADD3 R8, P6, PT, R13, R80.reuse, RZ ;  /* 0x000000500d087210 */ /* 0x080fe20007fde0ff */
[----:B------:R-:W-:Y:S01]  /*2960*/  IMAD R15, R127, 0x6, RZ ;  /* 0x000000067f0f7824 */ /* 0x000fe200078e02ff */
[----:B------:R-:W-:Y:S01]  /*2970*/  ISETP.GE.U32.AND P2, PT, R12, 0x7fffffb9, PT ;  /* 0x7fffffb90c00780c */ /* 0x000fe20003f46070 */
[----:B------:R-:W1:Y:S01]  /*2980*/  LDCU.64 UR20, c[0x0][0x380] ;  /* 0x00007000ff1477ac */ /* 0x000e620008000a00 */
[----:B------:R1:W2:Y:S01]  /*2990*/  @!P5 LDG.E.U8 R212, desc[UR26][R6.64] ;  /* 0x0000001a06d4d981 */ /* 0x0002a2000c1e1100 */
[C---:B-----5:R-:W-:Y:S01]  /*29a0*/  VIADD R10, R68.reuse, 0xfffffff6 ;  /* 0xfffffff6440a7836 */ /* 0x060fe20000000000 */
[----:B------:R-:W-:Y:S01]  /*29b0*/  SHF.R.S32.HI R11, RZ, 0x1f, R15 ;  /* 0x0000001fff0b7819 */ /* 0x000fe2000001140f */
[----:B------:R-:W-:Y:S01]  /*29c0*/  VIADD R12, R68, 0xfffffff7 ;  /* 0xfffffff7440c7836 */ /* 0x000fe20000000000 */
[----:B------:R-:W-:Y:S01]  /*29d0*/  PRMT R140, RZ, 0x7610, R140 ;  /* 0x00007610ff8c7816 */ /* 0x000fe2000000008c */
[----:B------:R-:W-:Y:S01]  /*29e0*/  IMAD.X R9, R9, 0x1, R65, P6 ;  /* 0x0000000109097824 */ /* 0x000fe200030e0641 */
[----:B------:R-:W-:Y:S01]  /*29f0*/  ISETP.GE.U32.AND P5, PT, R10, 0x7fffffb7, PT ;  /* 0x7fffffb70a00780c */ /* 0x000fe20003fa6070 */
[----:B0-----:R-:W0:Y:S01]  /*2a00*/  LDCU UR8, c[0x0][0x3b0] ;  /* 0x00007600ff0877ac */ /* 0x001e220008000800 */
[----:B------:R-:W-:-:S02]  /*2a10*/  IADD3 R10, P6, PT, R15, R80, RZ ;  /* 0x000000500f0a7210 */ /* 0x000fc40007fde0ff */
[----:B------:R-:W-:Y:S01]  /*2a20*/  ISETP.GE.U32.AND P3, PT, R12, 0x7fffffb8, PT ;  /* 0x7fffffb80c00780c */ /* 0x000fe20003f66070 */
[C---:B------:R-:W-:Y:S01]  /*2a30*/  VIADD R12, R68.reuse, 0xfffffff5 ;  /* 0xfffffff5440c7836 */ /* 0x040fe20000000000 */
[----:B------:R5:W2:Y:S01]  /*2a40*/  @!P0 LDG.E.U8 R198, desc[UR26][R8.64] ;  /* 0x0000001a08c68981 */ /* 0x000aa2000c1e1100 */
[----:B------:R-:W-:Y:S01]  /*2a50*/  IMAD.X R11, R11, 0x1, R65, P6 ;  /* 0x000000010b0b7824 */ /* 0x000fe200030e0641 */
[----:B------:R-:W-:Y:S01]  /*2a60*/  PRMT R201, RZ, 0x7610, R201 ;  /* 0x00007610ffc97816 */ /* 0x000fe200000000c9 */
[----:B------:R-:W-:Y:S01]  /*2a70*/  IMAD R13, R127, 0x7, RZ ;  /* 0x000000077f0d7824 */ /* 0x000fe200078e02ff */
[----:B------:R-:W-:Y:S01]  /*2a80*/  PRMT R131, RZ, 0x7610, R131 ;  /* 0x00007610ff837816 */ /* 0x000fe20000000083 */
[----:B-1----:R-:W-:Y:S01]  /*2a90*/  VIADD R6, R68, 0xfffffff4 ;  /* 0xfffffff444067836 */ /* 0x002fe20000000000 */
[----:B------:R-:W-:Y:S01]  /*2aa0*/  ISETP.GE.U32.AND P0, PT, R12, 0x7fffffb6, PT ;  /* 0x7fffffb60c00780c */ /* 0x000fe20003f06070 */
[----:B------:R1:W2:Y:S01]  /*2ab0*/  @!P4 LDG.E.U8 R186, desc[UR26][R10.64] ;  /* 0x0000001a0abac981 */ /* 0x0002a2000c1e1100 */
[----:B------:R-:W-:Y:S01]  /*2ac0*/  SHF.R.S32.HI R7, RZ, 0x1f, R13 ;  /* 0x0000001fff077819 */ /* 0x000fe2000001140d */
[----:B------:R-:W0:Y:S01]  /*2ad0*/  LDCU UR9, c[0x0][0x3b0] ;  /* 0x00007600ff0977ac */ /* 0x000e220008000800 */
[----:B------:R-:W-:-:S02]  /*2ae0*/  IADD3 R12, P6, PT, R13, R80, RZ ;  /* 0x000000500d0c7210 */ /* 0x000fc40007fde0ff */
[----:B------:R-:W-:Y:S01]  /*2af0*/  ISETP.GE.U32.AND P4, PT, R6, 0x7fffffb5, PT ;  /* 0x7fffffb50600780c */ /* 0x000fe20003f86070 */
[----:B------:R-:W-:Y:S01]  /*2b00*/  IMAD.SHL.U32 R6, R127, 0x8, RZ ;  /* 0x000000087f067824 */ /* 0x000fe200078e00ff */
[----:B------:R-:W-:Y:S01]  /*2b10*/  PRMT R230, RZ, 0x7610, R230 ;  /* 0x00007610ffe67816 */ /* 0x000fe200000000e6 */
[----:B------:R-:W-:Y:S01]  /*2b20*/  IMAD.X R13, R7, 0x1, R65, P6 ;  /* 0x00000001070d7824 */ /* 0x000fe200030e0641 */
[----:B------:R-:W-:Y:S01]  /*2b30*/  PRMT R214, RZ, 0x7610, R214 ;  /* 0x00007610ffd67816 */ /* 0x000fe200000000d6 */
[----:B------:R-:W-:Y:S01]  /*2b40*/  IMAD R7, R127, 0x9, RZ ;  /* 0x000000097f077824 */ /* 0x000fe200078e02ff */
[----:B-----5:R-:W-:Y:S01]  /*2b50*/  SHF.R.S32.HI R9, RZ, 0x1f, R6 ;  /* 0x0000001fff097819 */ /* 0x020fe20000011406 */
[----:B------:R-:W5:Y:S01]  /*2b60*/  LDCU UR11, c[0x0][0x3b0] ;  /* 0x00007600ff0b77ac */ /* 0x000f620008000800 */
[-C--:B------:R-:W-:Y:S01]  /*2b70*/  IADD3 R14, P6, PT, R6, R80.reuse, RZ ;  /* 0x00000050060e7210 */ /* 0x080fe20007fde0ff */
[C---:B------:R-:W-:Y:S01]  /*2b80*/  VIADD R8, R68.reuse, 0xfffffff3 ;  /* 0xfffffff344087836 */ /* 0x040fe20000000000 */
[----:B-1----:R-:W-:Y:S01]  /*2b90*/  SHF.R.S32.HI R11, RZ, 0x1f, R7 ;  /* 0x0000001fff0b7819 */ /* 0x002fe20000011407 */
[----:B------:R1:W2:Y:S02]  /*2ba0*/  @!P2 LDG.E.U8 R132, desc[UR26][R12.64] ;  /* 0x0000001a0c84a981 */ /* 0x0002a4000c1e1100 */
[----:B------:R-:W-:Y:S01]  /*2bb0*/  IMAD.X R15, R9, 0x1, R65, P6 ;  /* 0x00000001090f7824 */ /* 0x000fe200030e0641 */
[----:B------:R-:W-:Y:S01]  /*2bc0*/  IADD3 R16, P6, PT, R7, R80, RZ ;  /* 0x0000005007107210 */ /* 0x000fe20007fde0ff */
[----:B------:R-:W-:Y:S01]  /*2bd0*/  VIADD R9, R68, 0xfffffff2 ;  /* 0xfffffff244097836 */ /* 0x000fe20000000000 */
[----:B------:R-:W-:-:S02]  /*2be0*/  ISETP.GE.U32.AND P2, PT, R8, 0x7fffffb4, PT ;  /* 0x7fffffb40800780c */ /* 0x000fc40003f46070 */
[----:B------:R0:W2:Y:S01]  /*2bf0*/  @!P3 LDG.E.U8 R242, desc[UR26][R14.64] ;  /* 0x0000001a0ef2b981 */ /* 0x0000a2000c1e1100 */
[----:B------:R-:W-:Y:S01]  /*2c00*/  IMAD.X R17, R11, 0x1, R65, P6 ;  /* 0x000000010b117824 */ /* 0x000fe200030e0641 */
[----:B------:R-:W-:Y:S01]  /*2c10*/  ISETP.GE.U32.AND P3, PT, R9, 0x7fffffb3, PT ;  /* 0x7fffffb30900780c */ /* 0x000fe20003f66070 */
[----:B------:R-:W-:Y:S02]  /*2c20*/  IMAD R8, R127, 0xa, RZ ;  /* 0x0000000a7f087824 */ /* 0x000fe400078e02ff */
[----:B------:R-:W-:Y:S01]  /*2c30*/  VIADD R9, R68, 0xfffffff1 ;  /* 0xfffffff144097836 */ /* 0x000fe20000000000 */
[----:B------:R0:W2:Y:S02]  /*2c40*/  @!P5 LDG.E.U8 R199, desc[UR26][R16.64] ;  /* 0x0000001a10c7d981 */ /* 0x0000a4000c1e1100 */
[----:B------:R-:W-:Y:S02]  /*2c50*/  SHF.R.S32.HI R11, RZ, 0x1f, R8 ;  /* 0x0000001fff0b7819 */ /* 0x000fe40000011408 */
[----:B-1----:R-:W-:-:S02]  /*2c60*/  IADD3 R12, P6, PT, R8, R80, RZ ;  /* 0x00000050080c7210 */ /* 0x002fc40007fde0ff */
[----:B------:R-:W-:Y:S01]  /*2c70*/  ISETP.GE.U32.AND P5, PT, R9, 0x7fffffb2, PT ;  /* 0x7fffffb20900780c */ /* 0x000fe20003fa6070 */
[----:B------:R-:W-:Y:S02]  /*2c80*/  IMAD R9, R127, 0xb, RZ ;  /* 0x0000000b7f097824 */ /* 0x000fe400078e02ff */
[----:B------:R-:W-:Y:S02]  /*2c90*/  IMAD.X R13, R11, 0x1, R65, P6 ;  /* 0x000000010b0d7824 */ /* 0x000fe400030e0641 */
[----:B------:R-:W-:Y:S01]  /*2ca0*/  VIADD R11, R68, 0xfffffff0 ;  /* 0xfffffff0440b7836 */ /* 0x000fe20000000000 */
[----:B0-----:R-:W-:Y:S01]  /*2cb0*/  SHF.R.S32.HI R15, RZ, 0x1f, R9 ;  /* 0x0000001fff0f7819 */ /* 0x001fe20000011409 */
[----:B------:R-:W-:Y:S01]  /*2cc0*/  IMAD R10, R127, 0xc, RZ ;  /* 0x0000000c7f0a7824 */ /* 0x000fe200078e02ff */
[----:B------:R-:W-:Y:S01]  /*2cd0*/  IADD3 R18, P6, PT, R9, R80, RZ ;  /* 0x0000005009127210 */ /* 0x000fe20007fde0ff */
[----:B------:R0:W2:Y:S01]  /*2ce0*/  @!P0 LDG.E.U8 R205, desc[UR26][R12.64] ;  /* 0x0000001a0ccd8981 */ /* 0x0000a2000c1e1100 */
[----:B------:R-:W-:-:S02]  /*2cf0*/  ISETP.GE.U32.AND P0, PT, R11, 0x7fffffb1, PT ;  /* 0x7fffffb10b00780c */ /* 0x000fc40003f06070 */
[----:B------:R-:W-:Y:S01]  /*2d00*/  SHF.R.S32.HI R11, RZ, 0x1f, R10 ;  /* 0x0000001fff0b7819 */ /* 0x000fe2000001140a */
[----:B------:R-:W-:Y:S01]  /*2d10*/  IMAD.X R19, R15, 0x1, R65, P6 ;  /* 0x000000010f137824 */ /* 0x000fe200030e0641 */
[----:B------:R-:W-:Y:S01]  /*2d20*/  IADD3 R16, P6, PT, R10, R80, RZ ;  /* 0x000000500a107210 */ /* 0x000fe20007fde0ff */
[----:B------:R-:W-:-:S03]  /*2d30*/  VIADD R14, R68, 0xffffffec ;  /* 0xffffffec440e7836 */ /* 0x000fc60000000000 */
[----:B------:R-:W2:Y:S01]  /*2d40*/  @!P4 LDG.E.U8 R228, desc[UR26][R18.64] ;  /* 0x0000001a12e4c981 */ /* 0x000ea2000c1e1100 */
[----:B------:R-:W-:Y:S02]  /*2d50*/  IMAD.X R17, R11, 0x1, R65, P6 ;  /* 0x000000010b117824 */ /* 0x000fe400030e0641 */
[----:B------:R-:W-:Y:S02]  /*2d60*/  IMAD R11, R127, 0xd, RZ ;  /* 0x0000000d7f0b7824 */ /* 0x000fe400078e02ff */
[----:B0-----:R-:W-:Y:S01]  /*2d70*/  VIADD R12, R68, 0xffffffed ;  /* 0xffffffed440c7836 */ /* 0x001fe20000000000 */
[----:B------:R-:W-:Y:S01]  /*2d80*/  ISETP.GE.U32.AND P6, PT, R14, 0x7fffffad, PT ;  /* 0x7fffffad0e00780c */ /* 0x000fe20003fc6070 */
[----:B------:R0:W2:Y:S01]  /*2d90*/  @!P2 LDG.E.U8 R216, desc[UR26][R16.64] ;  /* 0x0000001a10d8a981 */ /* 0x0000a2000c1e1100 */
[----:B------:R-:W-:Y:S01]  /*2da0*/  SHF.R.S32.HI R15, RZ, 0x1f, R11 ;  /* 0x0000001fff0f7819 */ /* 0x000fe2000001140b */
[----:B------:R-:W-:Y:S01]  /*2db0*/  VIADD R13, R68, 0xffffffef ;  /* 0xffffffef440d7836 */ /* 0x000fe20000000000 */
[----:B------:R-:W-:-:S02]  /*2dc0*/  IADD3 R14, P2, PT, R11, R80, RZ ;  /* 0x000000500b0e7210 */ /* 0x000fc40007f5e0ff */
[----:B------:R-:W-:Y:S01]  /*2dd0*/  ISETP.GE.U32.AND P4, PT, R12, 0x7fffffae, PT ;  /* 0x7fffffae0c00780c */ /* 0x000fe20003f86070 */
[C---:B------:R-:W-:Y:S01]  /*2de0*/  VIADD R12, R68.reuse, 0xffffffe8 ;  /* 0xffffffe8440c7836 */ /* 0x040fe20000000000 */
[----:B------:R-:W-:Y:S01]  /*2df0*/  SEL R30, RZ, 0x1, P6 ;  /* 0x00000001ff1e7807 */ /* 0x000fe20003000000 */
[----:B------:R-:W-:Y:S01]  /*2e00*/  IMAD.X R15, R15, 0x1, R65, P2 ;  /* 0x000000010f0f7824 */ /* 0x000fe200010e0641 */
[----:B------:R-:W-:Y:S01]  /*2e10*/  ISETP.GE.U32.AND P6, PT, R13, 0x7fffffb0, PT ;  /* 0x7fffffb00d00780c */ /* 0x000fe20003fc6070 */
[----:B------:R-:W-:Y:S01]  /*2e20*/  VIADD R13, R68, 0xffffffe9 ;  /* 0xffffffe9440d7836 */ /* 0x000fe20000000000 */
[----:B------:R-:W-:Y:S02]  /*2e30*/  SEL R45, RZ, 0x1fffe, P4 ;  /* 0x0001fffeff2d7807 */ /* 0x000fe40002000000 */
[----:B------:R-:W-:Y:S01]  /*2e40*/  ISETP.GE.U32.AND P2, PT, R20, 0x7fffffaf, PT ;  /* 0x7fffffaf1400780c */ /* 0x000fe20003f46070 */
[----:B0-----:R-:W-:Y:S01]  /*2e50*/  VIADD R16, R68, 0xffffffea ;  /* 0xffffffea44107836 */ /* 0x001fe20000000000 */
[----:B------:R-:W-:Y:S01]  /*2e60*/  ISETP.GE.U32.AND P4, PT, R12, 0x7fffffa9, PT ;  /* 0x7fffffa90c00780c */ /* 0x000fe20003f86070 */
[C---:B------:R-:W-:Y:S01]  /*2e70*/  VIADD R12, R68.reuse, 0xffffffeb ;  /* 0xffffffeb440c7836 */ /* 0x040fe20000000000 */
[----:B------:R-:W-:Y:S01]  /*2e80*/  SEL R48, RZ, 0x4, P2 ;  /* 0x00000004ff307807 */ /* 0x000fe20001000000 */
[----:B------:R0:W2:Y:S01]  /*2e90*/  @!P3 LDG.E.U8 R202, desc[UR26][R14.64] ;  /* 0x0000001a0ecab981 */ /* 0x0000a2000c1e1100 */
[----:B------:R-:W-:Y:S01]  /*2ea0*/  ISETP.GE.U32.AND P2, PT, R13, 0x7fffffaa, PT ;  /* 0x7fffffaa0d00780c */ /* 0x000fe20003f46070 */
[----:B------:R-:W-:Y:S01]  /*2eb0*/  VIADD R13, R68, 0xffffffe4 ;  /* 0xffffffe4440d7836 */ /* 0x000fe20000000000 */
[----:B------:R-:W-:-:S02]  /*2ec0*/  SEL R53, RZ, 0x1, P4 ;  /* 0x00000001ff357807 */ /* 0x000fc40002000000 */
[----:B------:R-:W-:Y:S02]  /*2ed0*/  SEL R49, RZ, 0x7fff8, P6 ;  /* 0x0007fff8ff317807 */ /* 0x000fe40003000000 */
[----:B------:R-:W-:Y:S01]  /*2ee0*/  ISETP.GE.U32.AND P4, PT, R12, 0x7fffffac, PT ;  /* 0x7fffffac0c00780c */ /* 0x000fe20003f86070 */
[----:B------:R-:W-:Y:S01]  /*2ef0*/  VIADD R12, R68, 0xffffffe5 ;  /* 0xffffffe5440c7836 */ /* 0x000fe20000000000 */
[----:B------:R-:W-:Y:S02]  /*2f00*/  ISETP.GE.U32.AND P6, PT, R16, 0x7fffffab, PT ;  /* 0x7fffffab1000780c */ /* 0x000fe40003fc6070 */
[----:B------:R-:W-:Y:S02]  /*2f10*/  SEL R54, RZ, 0x1fffe, P2 ;  /* 0x0001fffeff367807 */ /* 0x000fe40001000000 */
[----:B------:R-:W-:Y:S01]  /*2f20*/  ISETP.GE.U32.AND P2, PT, R13, 0x7fffffa5, PT ;  /* 0x7fffffa50d00780c */ /* 0x000fe20003f46070 */
[C---:B------:R-:W-:Y:S01]  /*2f30*/  VIADD R13, R68.reuse, 0xffffffe7 ;  /* 0xffffffe7440d7836 */ /* 0x040fe20000000000 */
[----:B------:R-:W-:Y:S01]  /*2f40*/  SEL R51, RZ, 0x4, P6 ;  /* 0x00000004ff337807 */ /* 0x000fe20003000000 */
[----:B------:R-:W-:Y:S01]  /*2f50*/  VIADD R16, R68, 0xffffffe6 ;  /* 0xffffffe644107836 */ /* 0x000fe20000000000 */
[----:B------:R-:W-:Y:S01]  /*2f60*/  ISETP.GE.U32.AND P6, PT, R12, 0x7fffffa6, PT ;  /* 0x7fffffa60c00780c */ /* 0x000fe20003fc6070 */
[----:B------:R-:W-:Y:S01]  /*2f70*/  VIADD R12, R68, 0xffffffe1 ;  /* 0xffffffe1440c7836 */ /* 0x000fe20000000000 */
[----:B------:R-:W-:-:S02]  /*2f80*/  SEL R57, RZ, 0x1, P2 ;  /* 0x00000001ff397807 */ /* 0x000fc40001000000 */
[----:B------:R-:W-:Y:S02]  /*2f90*/  SEL R52, RZ, 0x7fff8, P4 ;  /* 0x0007fff8ff347807 */ /* 0x000fe40002000000 */
[----:B------:R-:W-:Y:S01]  /*2fa0*/  ISETP.GE.U32.AND P2, PT, R13, 0x7fffffa8, PT ;  /* 0x7fffffa80d00780c */ /* 0x000fe20003f46070 */
[----:B------:R-:W-:Y:S01]  /*2fb0*/  VIADD R13, R68, 0xffffffe0 ;  /* 0xffffffe0440d7836 */ /* 0x000fe20000000000 */
[----:B------:R-:W-:Y:S02]  /*2fc0*/  SEL R58, RZ, 0x1fffe, P6 ;  /* 0x0001fffeff3a7807 */ /* 0x000fe40003000000 */
[----:B------:R-:W-:Y:S01]  /*2fd0*/  ISETP.GE.U32.AND P4, PT, R16, 0x7fffffa7, PT ;  /* 0x7fffffa71000780c */ /* 0x000fe20003f86070 */
[----:B------:R-:W-:Y:S01]  /*2fe0*/  VIADD R16, R68, 0xffffffe2 ;  /* 0xffffffe244107836 */ /* 0x000fe20000000000 */
[----:B------:R-:W-:Y:S01]  /*2ff0*/  ISETP.GE.U32.AND P6, PT, R12, 0x7fffffa2, PT ;  /* 0x7fffffa20c00780c */ /* 0x000fe20003fc6070 */
[----:B------:R-:W-:Y:S01]  /*3000*/  VIADD R12, R68, 0xffffffe3 ;  /* 0xffffffe3440c7836 */ /* 0x000fe20000000000 */
[----:B------:R-:W-:-:S02]  /*3010*/  SEL R55, RZ, 0x4, P4 ;  /* 0x00000004ff377807 */ /* 0x000fc40002000000 */
[----:B------:R-:W-:Y:S01]  /*3020*/  ISETP.GE.U32.AND P4, PT, R13, 0x7fffffa1, PT ;  /* 0x7fffffa10d00780c */ /* 0x000fe20003f86070 */
[----:B------:R-:W-:Y:S01]  /*3030*/  VIADD R13, R68, 0xffffffcc ;  /* 0xffffffcc440d7836 */ /* 0x000fe20000000000 */
[----:B------:R-:W-:Y:S02]  /*3040*/  SEL R56, RZ, 0x7fff8, P2 ;  /* 0x0007fff8ff387807 */ /* 0x000fe40001000000 */
[----:B------:R-:W-:Y:S02]  /*3050*/  SEL R61, RZ, 0x1fffe, P6 ;  /* 0x0001fffeff3d7807 */ /* 0x000fe40003000000 */
[----:B------:R-:W-:Y:S02]  /*3060*/  ISETP.GE.U32.AND P2, PT, R16, 0x7fffffa3, PT ;  /* 0x7fffffa31000780c */ /* 0x000fe40003f46070 */
[----:B------:R-:W-:Y:S01]  /*3070*/  ISETP.GE.U32.AND P6, PT, R12, 0x7fffffa4, PT ;  /* 0x7fffffa40c00780c */ /* 0x000fe20003fc6070 */
[----:B------:R-:W-:Y:S01]  /*3080*/  VIADD R12, R68, 0xffffffcd ;  /* 0xffffffcd440c7836 */ /* 0x000fe20000000000 */
[----:B------:R-:W-:-:S02]  /*3090*/  SEL R59, RZ, 0x4, P2 ;  /* 0x00000004ff3b7807 */ /* 0x000fc40001000000 */
[----:B------:R-:W-:Y:S01]  /*30a0*/  ISETP.GE.U32.AND P2, PT, R13, 0x7fffff8d, PT ;  /* 0x7fffff8d0d00780c */ /* 0x000fe20003f46070 */
[----:B------:R-:W-:Y:S01]  /*30b0*/  VIADD R13, R68, 0xffffffce ;  /* 0xffffffce440d7836 */ /* 0x000fe20000000000 */
[----:B------:R-:W-:Y:S02]  /*30c0*/  SEL R60, RZ, 0x7fff8, P6 ;  /* 0x0007fff8ff3c7807 */ /* 0x000fe40003000000 */
[----:B------:R-:W-:Y:S01]  /*30d0*/  ISETP.GE.U32.AND P6, PT, R12, 0x7fffff8e, PT ;  /* 0x7fffff8e0c00780c */ /* 0x000fe20003fc6070 */
[C---:B------:R-:W-:Y:S01]  /*30e0*/  VIADD R12, R68.reuse, 0xffffffcf ;  /* 0xffffffcf440c7836 */ /* 0x040fe20000000000 */
[----:B------:R-:W-:Y:S01]  /*30f0*/  SEL R17, RZ, 0x1, P2 ;  /* 0x00000001ff117807 */ /* 0x000fe20001000000 */
[----:B------:R-:W-:Y:S01]  /*3100*/  VIADD R16, R68, 0xffffffc8 ;  /* 0xffffffc844107836 */ /* 0x000fe20000000000 */
[----:B------:R-:W-:Y:S02]  /*3110*/  ISETP.GE.U32.AND P2, PT, R13, 0x7fffff8f, PT ;  /* 0x7fffff8f0d00780c */ /* 0x000fe40003f46070 */
[----:B------:R-:W-:-:S02]  /*3120*/  SEL R18, RZ, 0x1fffe, P6 ;  /* 0x0001fffeff127807 */ /* 0x000fc40003000000 */
[----:B------:R-:W-:Y:S01]  /*3130*/  ISETP.GE.U32.AND P6, PT, R12, 0x7fffff90, PT ;  /* 0x7fffff900c00780c */ /* 0x000fe20003fc6070 */
[C---:B------:R-:W-:Y:S01]  /*3140*/  VIADD R12, R68.reuse, 0xffffffc9 ;  /* 0xffffffc9440c7836 */ /* 0x040fe20000000000 */
[----:B------:R-:W-:Y:S01]  /*3150*/  SEL R13, RZ, 0x4, P2 ;  /* 0x00000004ff0d7807 */ /* 0x000fe20001000000 */
[----:B------:R-:W-:Y:S01]  /*3160*/  VIADD R20, R68, 0xffffffca ;  /* 0xffffffca44147836 */ /* 0x000fe20000000000 */
[----:B------:R-:W-:Y:S02]  /*3170*/  ISETP.GE.U32.AND P2, PT, R16, 0x7fffff89, PT ;  /* 0x7fffff891000780c */ /* 0x000fe40003f46070 */
[----:B------:R-:W-:Y:S02]  /*3180*/  SEL R16, RZ, 0x7fff8, P6 ;  /* 0x0007fff8ff107807 */ /* 0x000fe40003000000 */
[----:B------:R-:W-:Y:S01]  /*3190*/  ISETP.GE.U32.AND P6, PT, R12, 0x7fffff8a, PT ;  /* 0x7fffff8a0c00780c */ /* 0x000fe20003fc6070 */
[----:B------:R-:W-:Y:S01]  /*31a0*/  VIADD R12, R68, 0xffffffcb ;  /* 0xffffffcb440c7836 */ /* 0x000fe20000000000 */
[----:B------:R-:W-:-:S02]  /*31b0*/  SEL R19, RZ, 0x1, P2 ;  /* 0x00000001ff137807 */ /* 0x000fc40001000000 */
[----:B------:R-:W-:Y:S02]  /*31c0*/  ISETP.GE.U32.AND P2, PT, R20, 0x7fffff8b, PT ;  /* 0x7fffff8b1400780c */ /* 0x000fe40003f46070 */
[----:B------:R-:W-:Y:S02]  /*31d0*/  SEL R22, RZ, 0x1fffe, P6 ;  /* 0x0001fffeff167807 */ /* 0x000fe40003000000 */
[----:B------:R-:W-:Y:S01]  /*31e0*/  ISETP.GE.U32.AND P6, PT, R12, 0x7fffff8c, PT ;  /* 0x7fffff8c0c00780c */ /* 0x000fe20003fc6070 */
[----:B------:R-:W-:Y:S01]  /*31f0*/  VIADD R12, R68, 0xffffffc5 ;  /* 0xffffffc5440c7836 */ /* 0x000fe20000000000 */
[----:B------:R-:W-:Y:S02]  /*3200*/  SEL R20, RZ, 0x4, P2 ;  /* 0x00000004ff147807 */ /* 0x000fe40001000000 */
[----:B------:R-:W-:Y:S02]  /*3210*/  ISETP.GE.U32.AND P2, PT, R21, 0x7fffff85, PT ;  /* 0x7fffff851500780c */ /* 0x000fe40003f46070 */
[----:B------:R-:W-:-:S02]  /*3220*/  SEL R21, RZ, 0x7fff8, P6 ;  /* 0x0007fff8ff157807 */ /* 0x000fc40003000000 */
[----:B------:R-:W-:Y:S01]  /*3230*/  ISETP.GE.U32.AND P6, PT, R12, 0x7fffff86, PT ;  /* 0x7fffff860c00780c */ /* 0x000fe20003fc6070 */
[----:B------:R-:W-:Y:S01]  /*3240*/  VIADD R12, R68, 0xffffffc1 ;  /* 0xffffffc1440c7836 */ /* 0x000fe20000000000 */
[----:B------:R-:W-:Y:S02]  /*3250*/  SEL R25, RZ, 0x1, P2 ;  /* 0x00000001ff197807 */ /* 0x000fe40001000000 */
[----:B------:R-:W-:Y:S02]  /*3260*/  ISETP.GE.U32.AND P2, PT, R24, 0x7fffff87, PT ;  /* 0x7fffff871800780c */ /* 0x000fe40003f46070 */
        /* <DEDUP_REMOVED lines=40> */
[----:B------:R-:W-:Y:S01]  /*34f0*/  SEL R40, RZ, 0x4, P6 ;  /* 0x00000004ff287807 */ /* 0x000fe20003000000 */
[----:B------:R-:W-:Y:S01]  /*3500*/  IMAD.IADD R50, R30, 0x1, R45 ;  /* 0x000000011e327824 */ /* 0x000fe200078e022d */
[----:B------:R-:W-:-:S02]  /*3510*/  ISETP.GE.U32.AND P6, PT, R41, 0x7fffff91, PT ;  /* 0x7fffff912900780c */ /* 0x000fc40003fc6070 */
[----:B------:R-:W-:Y:S02]  /*3520*/  SEL R30, RZ, 0x1, P4 ;  /* 0x00000001ff1e7807 */ /* 0x000fe40002000000 */
[----:B------:R-:W-:Y:S02]  /*3530*/  SEL R41, RZ, 0x7fff8, P2 ;  /* 0x0007fff8ff297807 */ /* 0x000fe40001000000 */
[----:B------:R-:W-:Y:S01]  /*3540*/  ISETP.GE.U32.AND P2, PT, R12, 0x7fffff92, PT ;  /* 0x7fffff920c00780c */ /* 0x000fe20003f46070 */
[----:B------:R-:W-:Y:S01]  /*3550*/  VIADD R12, R68, 0xffffffff ;  /* 0xffffffff440c7836 */ /* 0x000fe20000000000 */
[----:B------:R-:W-:Y:S01]  /*3560*/  SEL R46, RZ, 0x1, P6 ;  /* 0x00000001ff2e7807 */ /* 0x000fe20003000000 */
[----:B------:R-:W-:Y:S01]  /*3570*/  IMAD.IADD R53, R53, 0x1, R54 ;  /* 0x0000000135357824 */ /* 0x000fe200078e0236 */
[----:B------:R-:W-:Y:S01]  /*3580*/  ISETP.GE.U32.AND P6, PT, R47, 0x7fffff93, PT ;  /* 0x7fffff932f00780c */ /* 0x000fe20003fc6070 */
[----:B------:R-:W-:Y:S01]  /*3590*/  IMAD.IADD R61, R30, 0x1, R61 ;  /* 0x000000011e3d7824 */ /* 0x000fe200078e023d */
[----:B------:R-:W-:Y:S01]  /*35a0*/  SEL R47, RZ, 0x1fffe, P2 ;  /* 0x0001fffeff2f7807 */ /* 0x000fe20001000000 */
[----:B------:R-:W-:Y:S01]  /*35b0*/  IMAD.IADD R17, R17, 0x1, R18 ;  /* 0x0000000111117824 */ /* 0x000fe200078e0212 */
[----:B------:R-:W-:Y:S01]  /*35c0*/  ISETP.GE.U32.AND P2, PT, R44, 0x7fffff94, PT ;  /* 0x7fffff942c00780c */ /* 0x000fe20003f46070 */
[----:B------:R-:W-:Y:S01]  /*35d0*/  IMAD.IADD R57, R57, 0x1, R58 ;  /* 0x0000000139397824 */ /* 0x000fe200078e023a */
[----:B------:R-:W-:-:S02]  /*35e0*/  SEL R44, RZ, 0x4, P6 ;  /* 0x00000004ff2c7807 */ /* 0x000fc40003000000 */
[----:B------:R-:W-:Y:S01]  /*35f0*/  ISETP.GE.U32.AND P6, PT, R12, 0x7fffffc0, PT ;  /* 0x7fffffc00c00780c */ /* 0x000fe20003fc6070 */
[----:B------:R-:W-:Y:S01]  /*3600*/  VIADD R12, R68, 0xffffffc0 ;  /* 0xffffffc0440c7836 */ /* 0x000fe20000000000 */
[----:B------:R-:W-:Y:S01]  /*3610*/  LOP3.LUT R53, R53, 0x3, RZ, 0xc0, !PT ;  /* 0x0000000335357812 */ /* 0x000fe200078ec0ff */
[----:B------:R-:W-:Y:S01]  /*3620*/  IMAD.IADD R19, R19, 0x1, R22 ;  /* 0x0000000113137824 */ /* 0x000fe200078e0216 */
[----:B------:R-:W-:Y:S02]  /*3630*/  LOP3.LUT R61, R61, 0x3, RZ, 0xc0, !PT ;  /* 0x000000033d3d7812 */ /* 0x000fe400078ec0ff */
[----:B------:R-:W-:Y:S02]  /*3640*/  LOP3.LUT R17, R17, 0x3, RZ, 0xc0, !PT ;  /* 0x0000000311117812 */ /* 0x000fe400078ec0ff */
[----:B------:R-:W-:Y:S02]  /*3650*/  SEL R45, RZ, 0x7fff8, P2 ;  /* 0x0007fff8ff2d7807 */ /* 0x000fe40001000000 */
[----:B------:R-:W-:-:S02]  /*3660*/  LOP3.LUT R57, R57, 0x3, RZ, 0xc0, !PT ;  /* 0x0000000339397812 */ /* 0x000fc400078ec0ff */
[----:B------:R-:W-:Y:S02]  /*3670*/  IADD3 R51, PT, PT, R53, R52, R51 ;  /* 0x0000003435337210 */ /* 0x000fe40007ffe033 */
[----:B------:R-:W-:Y:S02]  /*3680*/  IADD3 R59, PT, PT, R61, R60, R59 ;  /* 0x0000003c3d3b7210 */ /* 0x000fe40007ffe03b */
[----:B------:R-:W-:Y:S02]  /*3690*/  ISETP.GE.U32.AND P2, PT, R12, 0x7fffff81, PT ;  /* 0x7fffff810c00780c */ /* 0x000fe40003f46070 */
[----:B------:R-:W-:Y:S01]  /*36a0*/  LOP3.LUT R18, R19, 0x3, RZ, 0xc0, !PT ;  /* 0x0000000313127812 */ /* 0x000fe200078ec0ff */
[----:B------:R-:W-:Y:S01]  /*36b0*/  IMAD.IADD R46, R46, 0x1, R47 ;  /* 0x000000012e2e7824 */ /* 0x000fe200078e022f */
[----:B------:R-:W-:Y:S01]  /*36c0*/  IADD3 R19, PT, PT, R17, R16, R13 ;  /* 0x0000001011137210 */ /* 0x000fe20007ffe00d */
[----:B------:R-:W-:Y:S01]  /*36d0*/  IMAD.SHL.U32 R17, R51, 0x100, RZ ;  /* 0x0000010033117824 */ /* 0x000fe200078e00ff */
[----:B------:R-:W-:-:S02]  /*36e0*/  IADD3 R55, PT, PT, R57, R56, R55 ;  /* 0x0000003839377210 */ /* 0x000fc40007ffe037 */
[----:B------:R-:W-:Y:S02]  /*36f0*/  LOP3.LUT R16, R59, 0xf, RZ, 0xc0, !PT ;  /* 0x0000000f3b107812 */ /* 0x000fe400078ec0ff */
[----:B------:R-:W-:Y:S02]  /*3700*/  SEL R30, RZ, 0x1, P2 ;  /* 0x00000001ff1e7807 */ /* 0x000fe40001000000 */
[----:B------:R-:W-:Y:S01]  /*3710*/  LOP3.LUT R50, R50, 0x3, RZ, 0xc0, !PT ;  /* 0x0000000332327812 */ /* 0x000fe200078ec0ff */
[----:B------:R-:W-:Y:S01]  /*3720*/  IMAD.IADD R25, R25, 0x1, R26 ;  /* 0x0000000119197824 */ /* 0x000fe200078e021a */
[----:B------:R-:W-:Y:S01]  /*3730*/  LOP3.LUT R46, R46, 0x3, RZ, 0xc0, !PT ;  /* 0x000000032e2e7812 */ /* 0x000fe200078ec0ff */
[----:B------:R-:W-:Y:S01]  /*3740*/  IMAD.IADD R42, R42, 0x1, R43 ;  /* 0x000000012a2a7824 */ /* 0x000fe200078e022b */
[----:B------:R-:W-:Y:S01]  /*3750*/  IADD3 R48, PT, PT, R50, R49, R48 ;  /* 0x0000003132307210 */ /* 0x000fe20007ffe030 */
[----:B------:R-:W-:Y:S01]  /*3760*/  IMAD R16, R55, 0x10, R16 ;  /* 0x0000001037107824 */ /* 0x000fe200078e0210 */
[----:B------:R-:W-:Y:S01]  /*3770*/  LOP3.LUT R17, R17, 0xf00, RZ, 0xe2, !PT ;  /* 0x00000f0011117812 */ /* 0x000fe200078ee2ff */
[----:B------:R-:W-:Y:S01]  /*3780*/  IMAD.IADD R30, R30, 0x1, R31 ;  /* 0x000000011e1e7824 */ /* 0x000fe200078e021f */
[----:B------:R-:W-:Y:S01]  /*3790*/  LOP3.LUT R25, R25, 0x3, RZ, 0xc0, !PT ;  /* 0x0000000319197812 */ /* 0x000fe200078ec0ff */
[----:B------:R-:W-:Y:S01]  /*37a0*/  IMAD R13, R127, 0xe, RZ ;  /* 0x0000000e7f0d7824 */ /* 0x000fe200078e02ff */
[----:B------:R-:W-:-:S02]  /*37b0*/  IADD3 R18, PT, PT, R18, R21, R20 ;  /* 0x0000001512127210 */ /* 0x000fc40007ffe014 */
[----:B------:R-:W-:Y:S02]  /*37c0*/  LOP3.LUT R42, R42, 0x3, RZ, 0xc0, !PT ;  /* 0x000000032a2a7812 */ /* 0x000fe400078ec0ff */
[----:B------:R-:W-:Y:S01]  /*37d0*/  IADD3 R44, PT, PT, R46, R45, R44 ;  /* 0x0000002d2e2c7210 */ /* 0x000fe20007ffe02c */
[----:B------:R-:W-:Y:S01]  /*37e0*/  IMAD R48, R48, 0x1000, R17 ;  /* 0x0000100030307824 */ /* 0x000fe200078e0211 */
[----:B------:R-:W-:Y:S02]  /*37f0*/  LOP3.LUT R21, R16, 0xff, RZ, 0xc0, !PT ;  /* 0x000000ff10157812 */ /* 0x000fe400078ec0ff */
[----:B------:R-:W-:Y:S01]  /*3800*/  LOP3.LUT R30, R30, 0x3, RZ, 0xc0, !PT ;  /* 0x000000031e1e7812 */ /* 0x000fe200078ec0ff */
[----:B------:R-:W-:Y:S01]  /*3810*/  IMAD.IADD R34, R34, 0x1, R35 ;  /* 0x0000000122227824 */ /* 0x000fe200078e0223 */
[----:B------:R-:W-:Y:S02]  /*3820*/  IADD3 R23, PT, PT, R25, R24, R23 ;  /* 0x0000001819177210 */ /* 0x000fe40007ffe017 */
[----:B------:R-:W-:-:S02]  /*3830*/  IADD3 R40, PT, PT, R42, R41, R40 ;  /* 0x000000292a287210 */ /* 0x000fc40007ffe028 */
[----:B------:R-:W-:Y:S01]  /*3840*/  LOP3.LUT R17, R44, 0xf, RZ, 0xc0, !PT ;  /* 0x0000000f2c117812 */ /* 0x000fe200078ec0ff */
[----:B------:R-:W-:Y:S01]  /*3850*/  IMAD.IADD R21, R48, 0x1, R21 ;  /* 0x0000000130157824 */ /* 0x000fe200078e0215 */
[----:B------:R-:W-:Y:S02]  /*3860*/  SHF.R.S32.HI R25, RZ, 0x1f, R13 ;  /* 0x0000001fff197819 */ /* 0x000fe4000001140d */
[----:B------:R-:W-:Y:S02]  /*3870*/  IADD3 R16, P3, PT, R13, R80, RZ ;  /* 0x000000500d107210 */ /* 0x000fe40007f7e0ff */
[----:B------:R-:W-:Y:S01]  /*3880*/  IADD3 R28, PT, PT, R30, R29, R28 ;  /* 0x0000001d1e1c7210 */ /* 0x000fe20007ffe01c */
[----:B------:R-:W-:Y:S01]  /*3890*/  IMAD R40, R40, 0x10, R17 ;  /* 0x0000001028287824 */ /* 0x000fe200078e0211 */
[----:B------:R-:W-:Y:S01]  /*38a0*/  LOP3.LUT R34, R34, 0x3, RZ, 0xc0, !PT ;  /* 0x0000000322227812 */ /* 0x000fe200078ec0ff */
[----:B------:R-:W-:Y:S01]  /*38b0*/  IMAD.X R17, R25, 0x1, R65, P3 ;  /* 0x0000000119117824 */ /* 0x000fe200018e0641 */
[----:B------:R-:W-:Y:S01]  /*38c0*/  LOP3.LUT R28, R28, 0xf, RZ, 0xc0, !PT ;  /* 0x0000000f1c1c7812 */ /* 0x000fe200078ec0ff */
[----:B------:R-:W-:Y:S01]  /*38d0*/  IMAD.SHL.U32 R18, R18, 0x100, RZ ;  /* 0x0000010012127824 */ /* 0x000fe200078e00ff */
[----:B------:R-:W-:Y:S01]  /*38e0*/  LOP3.LUT R35, R21, 0xffff, RZ, 0xc0, !PT ;  /* 0x0000ffff15237812 */ /* 0x000fe200078ec0ff */
[----:B0-----:R-:W-:Y:S01]  /*38f0*/  IMAD R14, R127, 0xf, RZ ;  /* 0x0000000f7f0e7824 */ /* 0x001fe200078e02ff */
[----:B------:R-:W-:Y:S01]  /*3900*/  IADD3 R33, PT, PT, R34, R33, R32 ;  /* 0x0000002122217210 */ /* 0x000fe20007ffe020 */
[----:B------:R-:W-:Y:S01]  /*3910*/  IMAD R32, R23, 0x10, R28 ;  /* 0x0000001017207824 */ /* 0x000fe200078e021c */
[----:B------:R0:W2:Y:S01]  /*3920*/  @!P5 LDG.E.U8 R180, desc[UR26][R16.64] ;  /* 0x0000001a10b4d981 */ /* 0x0000a2000c1e1100 */
[----:B------:R-:W-:-:S02]  /*3930*/  SHF.R.U32.HI R21, RZ, 0xf, R35 ;  /* 0x0000000fff157819 */ /* 0x000fc40000011623 */
[----:B------:R-:W-:Y:S01]  /*3940*/  LOP3.LUT R20, R18, 0xf00, RZ, 0xe2, !PT ;  /* 0x00000f0012147812 */ /* 0x000fe200078ee2ff */
[----:B------:R-:W-:Y:S01]  /*3950*/  IMAD.SHL.U32 R15, R127, 0x10, RZ ;  /* 0x000000107f0f7824 */ /* 0x000fe200078e00ff */
[----:B------:R-:W-:Y:S02]  /*3960*/  SHF.R.S32.HI R23, RZ, 0x1f, R14 ;  /* 0x0000001fff177819 */ /* 0x000fe4000001140e */
[-C--:B------:R-:W-:Y:S01]  /*3970*/  IADD3 R18, P5, PT, R14, R80.reuse, RZ ;  /* 0x000000500e127210 */ /* 0x080fe20007fbe0ff */
[----:B------:R-:W-:Y:S01]  /*3980*/  IMAD R26, R19, 0x1000, R20 ;  /* 0x00001000131a7824 */ /* 0x000fe200078e0214 */
[----:B------:R-:W-:Y:S02]  /*3990*/  LOP3.LUT P3, RZ, R21, 0x1, RZ, 0xc0, !PT ;  /* 0x0000000115ff7812 */ /* 0x000fe4000786c0ff */
[----:B------:R-:W-:Y:S01]  /*39a0*/  SHF.R.S32.HI R21, RZ, 0x1f, R15 ;  /* 0x0000001fff157819 */ /* 0x000fe2000001140f */
[----:B------:R-:W-:Y:S01]  /*39b0*/  IMAD.X R19, R23, 0x1, R65, P5 ;  /* 0x0000000117137824 */ /* 0x000fe200028e0641 */
[----:B------:R-:W-:-:S02]  /*39c0*/  IADD3 R20, P5, PT, R15, R80, RZ ;  /* 0x000000500f147210 */ /* 0x000fc40007fbe0ff */
[--C-:B0-----:R-:W-:Y:S01]  /*39d0*/  SHF.R.U32.HI R17, RZ, 0xe, R35.reuse ;  /* 0x0000000eff117819 */ /* 0x101fe20000011623 */
[----:B------:R-:W-:Y:S01]  /*39e0*/  IMAD R16, R127, 0x11, RZ ;  /* 0x000000117f107824 */ /* 0x000fe200078e02ff */
[----:B------:R-:W-:Y:S01]  /*39f0*/  SHF.R.U32.HI R23, RZ, 0xd, R35 ;  /* 0x0000000dff177819 */ /* 0x000fe20000011623 */
[----:B------:R-:W-:Y:S01]  /*3a00*/  IMAD.X R21, R21, 0x1, R65, P5 ;  /* 0x0000000115157824 */ /* 0x000fe200028e0641 */
[----:B------:R-:W-:Y:S01]  /*3a10*/  LOP3.LUT P5, RZ, R17, 0x1, RZ, 0xc0, !PT ;  /* 0x0000000111ff7812 */ /* 0x000fe200078ac0ff */
[----:B------:R0:W2:Y:S01]  /*3a20*/  @!P0 LDG.E.U8 R140, desc[UR26][R18.64] ;  /* 0x0000001a128c8981 */ /* 0x0000a2000c1e1100 */
[----:B------:R-:W-:-:S03]  /*3a30*/  SHF.R.S32.HI R25, RZ, 0x1f, R16 ;  /* 0x0000001fff197819 */ /* 0x000fc60000011410 */
[----:B------:R1:W2:Y:S01]  /*3a40*/  @P3 LDG.E.U8 R240, desc[UR26][R20.64] ;  /* 0x0000001a14f03981 */ /* 0x0002a2000c1e1100 */
[----:B------:R-:W-:Y:S01]  /*3a50*/  IADD3 R22, P3, PT, R16, R80, RZ ;  /* 0x0000005010167210 */ /* 0x000fe20007f7e0ff */
[----:B------:R-:W-:Y:S01]  /*3a60*/  IMAD R17, R127, 0x12, RZ ;  /* 0x000000127f117824 */ /* 0x000fe200078e02ff */
[----:B------:R-:W-:-:S03]  /*3a70*/  LOP3.LUT P0, RZ, R23, 0x1, RZ, 0xc0, !PT ;  /* 0x0000000117ff7812 */ /* 0x000fc6000780c0ff */
[----:B------:R-:W-:Y:S01]  /*3a80*/  IMAD.X R23, R25, 0x1, R65, P3 ;  /* 0x0000000119177824 */ /* 0x000fe200018e0641 */
[----:B0-----:R-:W-:Y:S01]  /*3a90*/  SHF.R.U32.HI R19, RZ, 0xc, R35 ;  /* 0x0000000cff137819 */ /* 0x001fe20000011623 */
[----:B------:R-:W-:Y:S01]  /*3aa0*/  IMAD R18, R127, 0x13, RZ ;  /* 0x000000137f127824 */ /* 0x000fe200078e02ff */
[----:B------:R-:W-:Y:S02]  /*3ab0*/  SHF.R.S32.HI R25, RZ, 0x1f, R17 ;  /* 0x0000001fff197819 */ /* 0x000fe40000011411 */
[-C--:B------:R-:W-:Y:S01]  /*3ac0*/  IADD3 R24, P3, PT, R17, R80.reuse, RZ ;  /* 0x0000005011187210 */ /* 0x080fe20007f7e0ff */
[----:B------:R0:W2:Y:S01]  /*3ad0*/  @P5 LDG.E.U8 R201, desc[UR26][R22.64] ;  /* 0x0000001a16c95981 */ /* 0x0000a2000c1e1100 */
[----:B------:R-:W-:Y:S01]  /*3ae0*/  LOP3.LUT P5, RZ, R19, 0x1, RZ, 0xc0, !PT ;  /* 0x0000000113ff7812 */ /* 0x000fe200078ac0ff */
[----:B------:R-:W-:Y:S01]  /*3af0*/  IMAD.IADD R38, R38, 0x1, R39 ;  /* 0x0000000126267824 */ /* 0x000fe200078e0227 */
[----:B-1----:R-:W-:Y:S01]  /*3b00*/  SHF.R.S32.HI R21, RZ, 0x1f, R18 ;  /* 0x0000001fff157819 */ /* 0x002fe20000011412 */
[----:B------:R-:W-:Y:S01]  /*3b10*/  IMAD.X R25, R25, 0x1, R65, P3 ;  /* 0x0000000119197824 */ /* 0x000fe200018e0641 */
[----:B------:R-:W-:-:S02]  /*3b20*/  IADD3 R28, P3, PT, R18, R80, RZ ;  /* 0x00000050121c7210 */ /* 0x000fc40007f7e0ff */
[----:B------:R-:W-:Y:S02]  /*3b30*/  SHF.R.U32.HI R19, RZ, 0xb, R35 ;  /* 0x0000000bff137819 */ /* 0x000fe40000011623 */
[----:B------:R-:W-:Y:S01]  /*3b40*/  LOP3.LUT R38, R38, 0x3, RZ, 0xc0, !PT ;  /* 0x0000000326267812 */ /* 0x000fe200078ec0ff */
[----:B------:R1:W2:Y:S01]  /*3b50*/  @P0 LDG.E.U8 R131, desc[UR26][R24.64] ;  /* 0x0000001a18830981 */ /* 0x0002a2000c1e1100 */
[----:B------:R-:W-:Y:S01]  /*3b60*/  IMAD.X R29, R21, 0x1, R65, P3 ;  /* 0x00000001151d7824 */ /* 0x000fe200018e0641 */
[----:B------:R-:W-:Y:S01]  /*3b70*/  LOP3.LUT P0, RZ, R19, 0x1, RZ, 0xc0, !PT ;  /* 0x0000000113ff7812 */ /* 0x000fe2000780c0ff */
[C---:B------:R-:W-:Y:S01]  /*3b80*/  IMAD R19, R127.reuse, 0x14, RZ ;  /* 0x000000147f137824 */ /* 0x040fe200078e02ff */
[----:B------:R-:W-:Y:S02]  /*3b90*/  IADD3 R36, PT, PT, R38, R37, R36 ;  /* 0x0000002526247210 */ /* 0x000fe40007ffe024 */
[----:B------:R3:W2:Y:S01]  /*3ba0*/  @P5 LDG.E.U8 R230, desc[UR26][R28.64] ;  /* 0x0000001a1ce65981 */ /* 0x0006a2000c1e1100 */
[----:B------:R-:W-:Y:S01]  /*3bb0*/  IMAD R20, R127, 0x15, RZ ;  /* 0x000000157f147824 */ /* 0x000fe200078e02ff */
[----:B0-----:R-:W-:-:S02]  /*3bc0*/  SHF.R.S32.HI R23, RZ, 0x1f, R19 ;  /* 0x0000001fff177819 */ /* 0x001fc40000011413 */
[----:B-1----:R-:W-:Y:S01]  /*3bd0*/  IADD3 R24, P5, PT, R19, R80, RZ ;  /* 0x0000005013187210 */ /* 0x002fe20007fbe0ff */
[----:B------:R-:W-:Y:S01]  /*3be0*/  IMAD.SHL.U32 R22, R36, 0x100, RZ ;  /* 0x0000010024167824 */ /* 0x000fe200078e00ff */
[----:B------:R-:W-:-:S03]  /*3bf0*/  SHF.R.U32.HI R21, RZ, 0xa, R35 ;  /* 0x0000000aff157819 */ /* 0x000fc60000011623 */
[----:B------:R-:W-:Y:S01]  /*3c00*/  IMAD.X R25, R23, 0x1, R65, P5 ;  /* 0x0000000117197824 */ /* 0x000fe200028e0641 */
[----:B------:R-:W-:Y:S02]  /*3c10*/  LOP3.LUT P3, RZ, R21, 0x1, RZ, 0xc0, !PT ;  /* 0x0000000115ff7812 */ /* 0x000fe4000786c0ff */
[----:B------:R-:W-:Y:S02]  /*3c20*/  SHF.R.S32.HI R21, RZ, 0x1f, R20 ;  /* 0x0000001fff157819 */ /* 0x000fe40000011414 */
[----:B------:R-:W-:Y:S01]  /*3c30*/  IADD3 R30, P5, PT, R20, R80, RZ ;  /* 0x00000050141e7210 */ /* 0x000fe20007fbe0ff */
[----:B------:R0:W2:Y:S01]  /*3c40*/  @P0 LDG.E.U8 R214, desc[UR26][R24.64] ;  /* 0x0000001a18d60981 */ /* 0x0000a2000c1e1100 */
[----:B------:R-:W-:-:S03]  /*3c50*/  LOP3.LUT R22, R22, 0xf00, RZ, 0xe2, !PT ;  /* 0x00000f0016167812 */ /* 0x000fc600078ee2ff */
[----:B------:R-:W-:Y:S02]  /*3c60*/  IMAD.X R31, R21, 0x1, R65, P5 ;  /* 0x00000001151f7824 */ /* 0x000fe400028e0641 */
[----:B------:R-:W-:Y:S01]  /*3c70*/  IMAD R34, R33, 0x1000, R22 ;  /* 0x0000100021227824 */ /* 0x000fe200078e0216 */
[--C-:B------:R-:W-:Y:S01]  /*3c80*/  SHF.R.U32.HI R22, RZ, 0x9, R35.reuse ;  /* 0x00000009ff167819 */ /* 0x100fe20000011623 */
[C---:B------:R-:W-:Y:S01]  /*3c90*/  IMAD R21, R127.reuse, 0x16, RZ ;  /* 0x000000167f157824 */ /* 0x040fe200078e02ff */
[----:B------:R-:W-:Y:S02]  /*3ca0*/  PRMT R200, RZ, 0x7610, R200 ;  /* 0x00007610ffc87816 */ /* 0x000fe400000000c8 */
[----:B------:R-:W-:Y:S01]  /*3cb0*/  LOP3.LUT P0, RZ, R22, 0x1, RZ, 0xc0, !PT ;  /* 0x0000000116ff7812 */ /* 0x000fe2000780c0ff */
[----:B------:R-:W-:Y:S01]  /*3cc0*/  IMAD R22, R127, 0x17, RZ ;  /* 0x000000177f167824 */ /* 0x000fe200078e02ff */
[----:B---3--:R-:W-:Y:S02]  /*3cd0*/  SHF.R.U32.HI R29, RZ, 0x8, R35 ;  /* 0x00000008ff1d7819 */ /* 0x008fe40000011623 */
[----:B------:R-:W-:Y:S01]  /*3ce0*/  LOP3.LUT R23, R32, 0xff, RZ, 0xc0, !PT ;  /* 0x000000ff20177812 */ /* 0x000fe200078ec0ff */
[----:B------:R1:W3:Y:S01]  /*3cf0*/  @P3 LDG.E.U8 R200, desc[UR26][R30.64] ;  /* 0x0000001a1ec83981 */ /* 0x0002e2000c1e1100 */
[----:B------:R-:W-:-:S02]  /*3d00*/  SHF.R.S32.HI R33, RZ, 0x1f, R21 ;  /* 0x0000001fff217819 */ /* 0x000fc40000011415 */
[-C--:B------:R-:W-:Y:S01]  /*3d10*/  IADD3 R28, P5, PT, R21, R80.reuse, RZ ;  /* 0x00000050151c7210 */ /* 0x080fe20007fbe0ff */
[----:B------:R-:W-:Y:S01]  /*3d20*/  IMAD.IADD R79, R26, 0x1, R23 ;  /* 0x000000011a4f7824 */ /* 0x000fe200078e0217 */
[----:B------:R-:W-:Y:S02]  /*3d30*/  LOP3.LUT P3, RZ, R29, 0x1, RZ, 0xc0, !PT ;  /* 0x000000011dff7812 */ /* 0x000fe4000786c0ff */
[----:B------:R-:W-:Y:S01]  /*3d40*/  SHF.R.S32.HI R23, RZ, 0x1f, R22 ;  /* 0x0000001fff177819 */ /* 0x000fe20000011416 */
[----:B------:R-:W-:Y:S01]  /*3d50*/  IMAD.X R29, R33, 0x1, R65, P5 ;  /* 0x00000001211d7824 */ /* 0x000fe200028e0641 */
[----:B------:R-:W-:Y:S02]  /*3d60*/  IADD3 R32, P5, PT, R22, R80, RZ ;  /* 0x0000005016207210 */ /* 0x000fe40007fbe0ff */
[----:B------:R-:W-:-:S03]  /*3d70*/  PRMT R184, RZ, 0x7610, R184 ;  /* 0x00007610ffb87816 */ /* 0x000fc600000000b8 */
[----:B------:R-:W-:Y:S01]  /*3d80*/  IMAD.X R33, R23, 0x1, R65, P5 ;  /* 0x0000000117217824 */ /* 0x000fe200028e0641 */
[----:B------:R-:W-:Y:S01]  /*3d90*/  PRMT R142, RZ, 0x7610, R142 ;  /* 0x00007610ff8e7816 */ /* 0x000fe2000000008e */
[C---:B------:R-:W-:Y:S01]  /*3da0*/  IMAD R23, R127.reuse, 0x18, RZ ;  /* 0x000000187f177824 */ /* 0x040fe200078e02ff */
[--C-:B0-----:R-:W-:Y:S01]  /*3db0*/  SHF.R.U32.HI R24, RZ, 0x7, R35.reuse ;  /* 0x00000007ff187819 */ /* 0x101fe20000011623 */
[----:B------:R0:W2:Y:S01]  /*3dc0*/  @P0 LDG.E.U8 R184, desc[UR26][R28.64] ;  /* 0x0000001a1cb80981 */ /* 0x0000a2000c1e1100 */
[----:B------:R-:W-:Y:S02]  /*3dd0*/  SHF.R.U32.HI R26, RZ, 0x6, R35 ;  /* 0x00000006ff1a7819 */ /* 0x000fe40000011623 */
[----:B------:R-:W-:Y:S01]  /*3de0*/  LOP3.LUT P0, RZ, R24, 0x1, RZ, 0xc0, !PT ;  /* 0x0000000118ff7812 */ /* 0x000fe2000780c0ff */
[----:B------:R-:W-:Y:S01]  /*3df0*/  IMAD R24, R127, 0x19, RZ ;  /* 0x000000197f187824 */ /* 0x000fe200078e02ff */
[----:B------:R-:W-:Y:S01]  /*3e00*/  LOP3.LUT R25, R40, 0xff, RZ, 0xc0, !PT ;  /* 0x000000ff28197812 */ /* 0x000fe200078ec0ff */
[----:B------:R4:W2:Y:S01]  /*3e10*/  @P3 LDG.E.U8 R142, desc[UR26][R32.64] ;  /* 0x0000001a208e3981 */ /* 0x0008a2000c1e1100 */
[----:B-1----:R-:W-:-:S02]  /*3e20*/  SHF.R.S32.HI R31, RZ, 0x1f, R23 ;  /* 0x0000001fff1f7819 */ /* 0x002fc40000011417 */
[-C--:B------:R-:W-:Y:S02]  /*3e30*/  IADD3 R30, P5, PT, R23, R80.reuse, RZ ;  /* 0x00000050171e7210 */ /* 0x080fe40007fbe0ff */
[----:B------:R-:W-:Y:S01]  /*3e40*/  LOP3.LUT P3, RZ, R26, 0x1, RZ, 0xc0, !PT ;  /* 0x000000011aff7812 */ /* 0x000fe2000786c0ff */
[----:B------:R-:W-:Y:S01]  /*3e50*/  IMAD.IADD R36, R34, 0x1, R25 ;  /* 0x0000000122247824 */ /* 0x000fe200078e0219 */
[----:B------:R-:W-:Y:S01]  /*3e60*/  SHF.R.S32.HI R25, RZ, 0x1f, R24 ;  /* 0x0000001fff197819 */ /* 0x000fe20000011418 */
[----:B------:R-:W-:Y:S01]  /*3e70*/  IMAD.X R31, R31, 0x1, R65, P5 ;  /* 0x000000011f1f7824 */ /* 0x000fe200028e0641 */
[----:B0-----:R-:W-:Y:S02]  /*3e80*/  IADD3 R28, P5, PT, R24, R80, RZ ;  /* 0x00000050181c7210 */ /* 0x001fe40007fbe0ff */
[----:B------:R-:W-:Y:S02]  /*3e90*/  PRMT R236, RZ, 0x7610, R236 ;  /* 0x00007610ffec7816 */ /* 0x000fe400000000ec */
[----:B------:R-:W-:Y:S01]  /*3ea0*/  PRMT R195, RZ, 0x7610, R195 ;  /* 0x00007610ffc37816 */ /* 0x000fe200000000c3 */
[----:B------:R-:W-:Y:S01]  /*3eb0*/  IMAD.X R29, R25, 0x1, R65, P5 ;  /* 0x00000001191d7824 */ /* 0x000fe200028e0641 */
[--C-:B------:R-:W-:Y:S01]  /*3ec0*/  SHF.R.U32.HI R26, RZ, 0x5, R35.reuse ;  /* 0x00000005ff1a7819 */ /* 0x100fe20000011623 */
[----:B------:R-:W-:Y:S01]  /*3ed0*/  IMAD R25, R127, 0x1a, RZ ;  /* 0x0000001a7f197824 */ /* 0x000fe200078e02ff */
[----:B------:R0:W2:Y:S01]  /*3ee0*/  @P0 LDG.E.U8 R236, desc[UR26][R30.64] ;  /* 0x0000001a1eec0981 */ /* 0x0000a2000c1e1100 */
[----:B----4-:R-:W-:-:S02]  /*3ef0*/  SHF.R.U32.HI R33, RZ, 0x4, R35 ;  /* 0x00000004ff217819 */ /* 0x010fc40000011623 */
[----:B------:R-:W-:Y:S01]  /*3f00*/  LOP3.LUT P0, RZ, R26, 0x1, RZ, 0xc0, !PT ;  /* 0x000000011aff7812 */ /* 0x000fe2000780c0ff */
[----:B------:R1:W4:Y:S01]  /*3f10*/  @P3 LDG.E.U8 R195, desc[UR26][R28.64] ;  /* 0x0000001a1cc33981 */ /* 0x000322000c1e1100 */
[----:B------:R-:W-:Y:S01]  /*3f20*/  SHF.R.S32.HI R37, RZ, 0x1f, R25 ;  /* 0x0000001fff257819 */ /* 0x000fe20000011419 */
[----:B------:R-:W-:Y:S01]  /*3f30*/  IMAD R26, R127, 0x1b, RZ ;  /* 0x0000001b7f1a7824 */ /* 0x000fe200078e02ff */
[-C--:B------:R-:W-:Y:S02]  /*3f40*/  IADD3 R32, P3, PT, R25, R80.reuse, RZ ;  /* 0x0000005019207210 */ /* 0x080fe40007f7e0ff */
[----:B------:R-:W-:Y:S02]  /*3f50*/  LOP3.LUT P5, RZ, R33, 0x1, RZ, 0xc0, !PT ;  /* 0x0000000121ff7812 */ /* 0x000fe400078ac0ff */
[----:B0-----:R-:W-:Y:S01]  /*3f60*/  SHF.R.S32.HI R31, RZ, 0x1f, R26 ;  /* 0x0000001fff1f7819 */ /* 0x001fe2000001141a */
[----:B------:R-:W-:Y:S01]  /*3f70*/  IMAD.X R33, R37, 0x1, R65, P3 ;  /* 0x0000000125217824 */ /* 0x000fe200018e0641 */
[----:B------:R-:W-:-:S02]  /*3f80*/  IADD3 R30, P3, PT, R26, R80, RZ ;  /* 0x000000501a1e7210 */ /* 0x000fc40007f7e0ff */
[----:B-1----:R-:W-:Y:S02]  /*3f90*/  SHF.R.U32.HI R28, RZ, 0x2, R35 ;  /* 0x00000002ff1c7819 */ /* 0x002fe40000011623 */
[----:B------:R-:W-:Y:S01]  /*3fa0*/  PRMT R189, RZ, 0x7610, R189 ;  /* 0x00007610ffbd7816 */ /* 0x000fe200000000bd */
[----:B------:R-:W-:Y:S01]  /*3fb0*/  IMAD.X R31, R31, 0x1, R65, P3 ;  /* 0x000000011f1f7824 */ /* 0x000fe200018e0641 */
[----:B------:R-:W-:Y:S02]  /*3fc0*/  PRMT R224, RZ, 0x7610, R224 ;  /* 0x00007610ffe07816 */ /* 0x000fe400000000e0 */
[----:B------:R-:W-:Y:S01]  /*3fd0*/  LOP3.LUT P3, RZ, R28, 0x1, RZ, 0xc0, !PT ;  /* 0x000000011cff7812 */ /* 0x000fe2000786c0ff */
[----:B------:R-:W-:Y:S01]  /*3fe0*/  IMAD R28, R127, 0x1c, RZ ;  /* 0x0000001c7f1c7824 */ /* 0x000fe200078e02ff */
[----:B------:R-:W-:Y:S01]  /*3ff0*/  SHF.R.U32.HI R29, RZ, 0x3, R35 ;  /* 0x00000003ff1d7819 */ /* 0x000fe20000011623 */
[----:B------:R0:W2:Y:S03]  /*4000*/  @P0 LDG.E.U8 R189, desc[UR26][R32.64] ;  /* 0x0000001a20bd0981 */ /* 0x0000a6000c1e1100 */
[----:B------:R-:W-:Y:S01]  /*4010*/  LOP3.LUT P0, RZ, R29, 0x1, RZ, 0xc0, !PT ;  /* 0x000000011dff7812 */ /* 0x000fe2000780c0ff */
[----:B------:R1:W2:Y:S01]  /*4020*/  @P5 LDG.E.U8 R224, desc[UR26][R30.64] ;  /* 0x0000001a1ee05981 */ /* 0x0002a2000c1e1100 */
[----:B------:R-:W-:Y:S01]  /*4030*/  IMAD R29, R127, 0x1d, RZ ;  /* 0x0000001d7f1d7824 */ /* 0x000fe200078e02ff */
[----:B0-----:R-:W-:-:S02]  /*4040*/  SHF.R.S32.HI R33, RZ, 0x1f, R28 ;  /* 0x0000001fff217819 */ /* 0x001fc4000001141c */
[----:B------:R-:W-:Y:S02]  /*4050*/  IADD3 R32, P5, PT, R28, R80, RZ ;  /* 0x000000501c207210 */ /* 0x000fe40007fbe0ff */
[----:B------:R-:W-:-:S03]  /*4060*/  SHF.R.S32.HI R37, RZ, 0x1f, R29 ;  /* 0x0000001fff257819 */ /* 0x000fc6000001141d */
[----:B------:R-:W-:Y:S01]  /*4070*/  IMAD.X R33, R33, 0x1, R65, P5 ;  /* 0x0000000121217824 */ /* 0x000fe200028e0641 */
[----:B------:R-:W-:Y:S02]  /*4080*/  IADD3 R34, P5, PT, R29, R80, RZ ;  /* 0x000000501d227210 */ /* 0x000fe40007fbe0ff */
[----:B-1----:R-:W-:Y:S02]  /*4090*/  SHF.R.U32.HI R30, RZ, 0x1, R35 ;  /* 0x00000001ff1e7819 */ /* 0x002fe40000011623 */
[----:B------:R-:W-:Y:S01]  /*40a0*/  PRMT R218, RZ, 0x7610, R218 ;  /* 0x00007610ffda7816 */ /* 0x000fe200000000da */
[----:B------:R-:W-:Y:S01]  /*40b0*/  IMAD.X R35, R37, 0x1, R65, P5 ;  /* 0x0000000125237824 */ /* 0x000fe200028e0641 */
[----:B------:R-:W-:Y:S01]  /*40c0*/  LOP3.LUT P5, RZ, R30, 0x1, RZ, 0xc0, !PT ;  /* 0x000000011eff7812 */ /* 0x000fe200078ac0ff */
[C---:B------:R-:W-:Y:S01]  /*40d0*/  IMAD R30, R127.reuse, 0x1e, RZ ;  /* 0x0000001e7f1e7824 */ /* 0x040fe200078e02ff */
[----:B------:R-:W-:Y:S01]  /*40e0*/  PRMT R196, RZ, 0x7610, R196 ;  /* 0x00007610ffc47816 */ /* 0x000fe200000000c4 */
[----:B------:R-:W-:Y:S01]  /*40f0*/  IMAD R31, R127, 0x1f, RZ ;  /* 0x0000001f7f1f7824 */ /* 0x000fe200078e02ff */
[----:B------:R-:W-:Y:S01]  /*4100*/  PRMT R79, R79, 0x5410, R36 ;  /* 0x000054104f4f7816 */ /* 0x000fe20000000024 */
[----:B------:R0:W2:Y:S01]  /*4110*/  @P0 LDG.E.U8 R218, desc[UR26][R32.64] ;  /* 0x0000001a20da0981 */ /* 0x0000a2000c1e1100 */
[----:B------:R-:W-:-:S02]  /*4120*/  SHF.R.S32.HI R37, RZ, 0x1f, R30 ;  /* 0x0000001fff257819 */ /* 0x000fc4000001141e */
[-C--:B------:R-:W-:Y:S01]  /*4130*/  IADD3 R36, P0, PT, R30, R80.reuse, RZ ;  /* 0x000000501e247210 */ /* 0x080fe20007f1e0ff */
[----:B------:R1:W2:Y:S01]  /*4140*/  @P3 LDG.E.U8 R196, desc[UR26][R34.64] ;  /* 0x0000001a22c43981 */ /* 0x0002a2000c1e1100 */
[----:B------:R-:W-:Y:S02]  /*4150*/  SHF.R.S32.HI R39, RZ, 0x1f, R31 ;  /* 0x0000001fff277819 */ /* 0x000fe4000001141f */
[----:B------:R-:W-:Y:S01]  /*4160*/  IADD3 R38, P3, PT, R31, R80, RZ ;  /* 0x000000501f267210 */ /* 0x000fe20007f7e0ff */
[--C-:B------:R-:W-:Y:S01]  /*4170*/  IMAD.X R37, R37, 0x1, R65.reuse, P0 ;  /* 0x0000000125257824 */ /* 0x100fe200000e0641 */
[----:B------:R-:W-:Y:S01]  /*4180*/  PRMT R182, RZ, 0x7610, R182 ;  /* 0x00007610ffb67816 */ /* 0x000fe200000000b6 */
[----:B0-----:R-:W-:Y:S01]  /*4190*/  IMAD R33, R127, 0x21, RZ ;  /* 0x000000217f217824 */ /* 0x001fe200078e02ff */
[----:B------:R-:W-:Y:S01]  /*41a0*/  SHF.R.U64 R41, R79, 0x1f, RZ ;  /* 0x0000001f4f297819 */ /* 0x000fe200000012ff */
[----:B------:R-:W-:Y:S01]  /*41b0*/  IMAD.X R39, R39, 0x1, R65, P3 ;  /* 0x0000000127277824 */ /* 0x000fe200018e0641 */
[----:B------:R-:W-:Y:S01]  /*41c0*/  PRMT R146, RZ, 0x7610, R146 ;  /* 0x00007610ff927816 */ /* 0x000fe20000000092 */
[----:B------:R-:W-:Y:S01]  /*41d0*/  IMAD.SHL.U32 R32, R127, 0x20, RZ ;  /* 0x000000207f207824 */ /* 0x000fe200078e00ff */
[----:B------:R-:W-:Y:S01]  /*41e0*/  SHF.R.U64 R40, R79, 0x1e, RZ ;  /* 0x0000001e4f287819 */ /* 0x000fe200000012ff */
[----:B------:R0:W2:Y:S01]  /*41f0*/  @P5 LDG.E.U8 R182, desc[UR26][R36.64] ;  /* 0x0000001a24b65981 */ /* 0x0000a2000c1e1100 */
[----:B------:R-:W-:-:S02]  /*4200*/  LOP3.LUT R27, R27, 0x3f, RZ, 0xc0, !PT ;  /* 0x0000003f1b1b7812 */ /* 0x000fc400078ec0ff */
[----:B------:R-:W-:Y:S01]  /*4210*/  LOP3.LUT P0, RZ, R41, 0x1, RZ, 0xc0, !PT ;  /* 0x0000000129ff7812 */ /* 0x000fe2000780c0ff */
[----:B------:R0:W2:Y:S01]  /*4220*/  @!P4 LDG.E.U8 R146, desc[UR26][R38.64] ;  /* 0x0000001a2692c981 */ /* 0x0000a2000c1e1100 */
[----:B------:R-:W-:Y:S01]  /*4230*/  PRMT R232, RZ, 0x7610, R232 ;  /* 0x00007610ffe87816 */ /* 0x000fe200000000e8 */
[----:B------:R-:W-:Y:S01]  /*4240*/  VIADD R64, R130, UR7 ;  /* 0x0000000782407c36 */ /* 0x000fe20008000000 */
[----:B------:R-:W-:Y:S02]  /*4250*/  LOP3.LUT P3, RZ, R40, 0x1, RZ, 0xc0, !PT ;  /* 0x0000000128ff7812 */ /* 0x000fe4000786c0ff */
[----:B------:R-:W-:Y:S02]  /*4260*/  SHF.R.S32.HI R43, RZ, 0x1f, R33 ;  /* 0x0000001fff2b7819 */ /* 0x000fe40000011421 */
[-C--:B------:R-:W-:Y:S01]  /*4270*/  IADD3 R42, P5, PT, R33, R80.reuse, RZ ;  /* 0x00000050212a7210 */ /* 0x080fe20007fbe0ff */
[----:B------:R-:W-:Y:S01]  /*4280*/  IMAD R141, R27, UR4, RZ ;  /* 0x000000041b8d7c24 */ /* 0x000fe2000f8e02ff */
[----:B-1----:R-:W-:Y:S01]  /*4290*/  SHF.R.S32.HI R35, RZ, 0x1f, R32 ;  /* 0x0000001fff237819 */ /* 0x002fe20000011420 */
[----:B------:R-:W2:Y:S01]  /*42a0*/  @!P6 LDG.E.U8 R232, desc[UR26][R64.64] ;  /* 0x0000001a40e8e981 */ /* 0x000ea2000c1e1100 */
[----:B------:R-:W-:-:S02]  /*42b0*/  IADD3 R40, P4, PT, R32, R80, RZ ;  /* 0x0000005020287210 */ /* 0x000fc40007f9e0ff */
[----:B------:R-:W-:Y:S01]  /*42c0*/  SHF.R.U64 R34, R79, 0x1c, RZ ;  /* 0x0000001c4f227819 */ /* 0x000fe200000012ff */
[--C-:B------:R-:W-:Y:S01]  /*42d0*/  IMAD.X R43, R43, 0x1, R65.reuse, P5 ;  /* 0x000000012b2b7824 */ /* 0x100fe200028e0641 */
[----:B------:R-:W-:Y:S01]  /*42e0*/  PRMT R234, RZ, 0x7610, R234 ;  /* 0x00007610ffea7816 */ /* 0x000fe200000000ea */
[----:B------:R-:W-:Y:S01]  /*42f0*/  IMAD.X R41, R35, 0x1, R65, P4 ;  /* 0x0000000123297824 */ /* 0x000fe200020e0641 */
[----:B------:R-:W-:Y:S01]  /*4300*/  LOP3.LUT P5, RZ, R34, 0x1, RZ, 0xc0, !PT ;  /* 0x0000000122ff7812 */ /* 0x000fe200078ac0ff */
[----:B------:R-:W-:Y:S01]  /*4310*/  IMAD R34, R127, 0x22, RZ ;  /* 0x000000227f227824 */ /* 0x000fe200078e02ff */
[----:B------:R-:W-:Y:S01]  /*4320*/  IADD3 R136, P6, PT, R141, UR18, RZ ;  /* 0x000000128d887c10 */ /* 0x000fe2000ffde0ff */
[----:B------:R-:W-:Y:S01]  /*4330*/  IMAD R35, R127, 0x23, RZ ;  /* 0x000000237f237824 */ /* 0x000fe200078e02ff */
[----:B------:R-:W-:Y:S01]  /*4340*/  SHF.R.U64 R44, R79, 0x1d, RZ ;  /* 0x0000001d4f2c7819 */ /* 0x000fe200000012ff */
[----:B------:R1:W2:Y:S01]  /*4350*/  @P0 LDG.E.U8 R234, desc[UR26][R40.64] ;  /* 0x0000001a28ea0981 */ /* 0x0002a2000c1e1100 */
[----:B------:R-:W-:Y:S01]  /*4360*/  LEA.HI.X.SX32 R141, R141, UR19, 0x1, P6 ;  /* 0x000000138d8d7c11 */ /* 0x000fe2000b0f0eff */
[----:B------:R-:W1:Y:S01]  /*4370*/  LDCU UR4, c[0x0][0x3b0] ;  /* 0x00007600ff0477ac */ /* 0x000e620008000800 */
[----:B------:R-:W-:-:S02]  /*4380*/  LOP3.LUT P4, RZ, R44, 0x1, RZ, 0xc0, !PT ;  /* 0x000000012cff7812 */ /* 0x000fc4000788c0ff */
[----:B0-----:R-:W-:Y:S01]  /*4390*/  SHF.R.S32.HI R37, RZ, 0x1f, R34 ;  /* 0x0000001fff257819 */ /* 0x001fe20000011422 */
[----:B------:R-:W0:Y:S01]  /*43a0*/  LDCU UR7, c[0x0][0x3b0] ;  /* 0x00007600ff0777ac */ /* 0x000e220008000800 */
[----:B------:R-:W-:Y:S02]  /*43b0*/  SHF.R.S32.HI R45, RZ, 0x1f, R35 ;  /* 0x0000001fff2d7819 */ /* 0x000fe40000011423 */
[-C--:B------:R-:W-:Y:S02]  /*43c0*/  IADD3 R38, P0, PT, R34, R80.reuse, RZ ;  /* 0x0000005022267210 */ /* 0x080fe40007f1e0ff */
[-C--:B------:R-:W-:Y:S02]  /*43d0*/  IADD3 R44, P6, PT, R35, R80.reuse, RZ ;  /* 0x00000050232c7210 */ /* 0x080fe40007fde0ff */
[----:B------:R-:W-:Y:S02]  /*43e0*/  PRMT R207, RZ, 0x7610, R207 ;  /* 0x00007610ffcf7816 */ /* 0x000fe400000000cf */
[----:B------:R-:W-:Y:S01]  /*43f0*/  SHF.R.U64 R36, R79, 0x1a, RZ ;  /* 0x0000001a4f247819 */ /* 0x000fe200000012ff */
[--C-:B------:R-:W-:Y:S01]  /*4400*/  IMAD.X R39, R37, 0x1, R65.reuse, P0 ;  /* 0x0000000125277824 */ /* 0x100fe200000e0641 */
[----:B------:R-:W-:Y:S01]  /*4410*/  PRMT R210, RZ, 0x7610, R210 ;  /* 0x00007610ffd27816 */ /* 0x000fe200000000d2 */
[----:B------:R-:W-:Y:S01]  /*4420*/  IMAD.X R45, R45, 0x1, R65, P6 ;  /* 0x000000012d2d7824 */ /* 0x000fe200030e0641 */
[----:B------:R-:W-:Y:S01]  /*4430*/  SHF.R.U64 R46, R79, 0x1b, RZ ;  /* 0x0000001b4f2e7819 */ /* 0x000fe200000012ff */
[C---:B------:R-:W-:Y:S01]  /*4440*/  IMAD R37, R127.reuse, 0x25, RZ ;  /* 0x000000257f257824 */ /* 0x040fe200078e02ff */
[----:B------:R-:W-:Y:S01]  /*4450*/  PRMT R187, RZ, 0x7610, R187 ;  /* 0x00007610ffbb7816 */ /* 0x000fe200000000bb */
[----:B------:R0:W2:Y:S01]  /*4460*/  @P3 LDG.E.U8 R207, desc[UR26][R42.64] ;  /* 0x0000001a2acf3981 */ /* 0x0000a2000c1e1100 */
[----:B------:R-:W-:Y:S01]  /*4470*/  LOP3.LUT P0, RZ, R36, 0x1, RZ, 0xc0, !PT ;  /* 0x0000000124ff7812 */ /* 0x000fe2000780c0ff */
[----:B------:R-:W-:Y:S01]  /*4480*/  IMAD R36, R127, 0x24, RZ ;  /* 0x000000247f247824 */ /* 0x000fe200078e02ff */
[----:B------:R-:W-:Y:S01]  /*4490*/  LOP3.LUT P3, RZ, R46, 0x1, RZ, 0xc0, !PT ;  /* 0x000000012eff7812 */ /* 0x000fe2000786c0ff */
[----:B------:R-:W2:Y:S01]  /*44a0*/  @P5 LDG.E.U8 R210, desc[UR26][R44.64] ;  /* 0x0000001a2cd25981 */ /* 0x000ea2000c1e1100 */
[----:B------:R-:W-:-:S02]  /*44b0*/  IADD3 R48, P5, PT, R37, R80, RZ ;  /* 0x0000005025307210 */ /* 0x000fc40007fbe0ff */
[----:B-1----:R-:W-:Y:S01]  /*44c0*/  SHF.R.S32.HI R41, RZ, 0x1f, R36 ;  /* 0x0000001fff297819 */ /* 0x002fe20000011424 */
[----:B------:R1:W2:Y:S01]  /*44d0*/  @P4 LDG.E.U8 R187, desc[UR26][R38.64] ;  /* 0x0000001a26bb4981 */ /* 0x0002a2000c1e1100 */
[----:B0-----:R-:W-:Y:S02]  /*44e0*/  SHF.R.S32.HI R43, RZ, 0x1f, R37 ;  /* 0x0000001fff2b7819 */ /* 0x001fe40000011425 */
[----:B------:R-:W-:Y:S02]  /*44f0*/  IADD3 R40, P4, PT, R36, R80, RZ ;  /* 0x0000005024287210 */ /* 0x000fe40007f9e0ff */
[----:B------:R-:W-:Y:S01]  /*4500*/  SHF.R.U64 R42, R79, 0x18, RZ ;  /* 0x000000184f2a7819 */ /* 0x000fe200000012ff */
[--C-:B------:R-:W-:Y:S01]  /*4510*/  IMAD.X R49, R43, 0x1, R65.reuse, P5 ;  /* 0x000000012b317824 */ /* 0x100fe200028e0641 */
[----:B------:R-:W-:Y:S02]  /*4520*/  SHF.R.U64 R46, R79, 0x19, RZ ;  /* 0x000000194f2e7819 */ /* 0x000fe400000012ff */
[----:B------:R-:W-:Y:S01]  /*4530*/  PRMT R188, RZ, 0x7610, R188 ;  /* 0x00007610ffbc7816 */ /* 0x000fe200000000bc */
[C---:B-1----:R-:W-:Y:S01]  /*4540*/  IMAD R39, R127.reuse, 0x27, RZ ;  /* 0x000000277f277824 */ /* 0x042fe200078e02ff */
[----:B------:R-:W-:Y:S01]  /*4550*/  LOP3.LUT P5, RZ, R42, 0x1, RZ, 0xc0, !PT ;  /* 0x000000012aff7812 */ /* 0x000fe200078ac0ff */
[----:B------:R-:W-:Y:S01]  /*4560*/  IMAD R38, R127, 0x26, RZ ;  /* 0x000000267f267824 */ /* 0x000fe200078e02ff */
[----:B------:R-:W-:Y:S01]  /*4570*/  PRMT R194, RZ, 0x7610, R194 ;  /* 0x00007610ffc27816 */ /* 0x000fe200000000c2 */
[----:B------:R-:W-:Y:S01]  /*4580*/  IMAD.X R41, R41, 0x1, R65, P4 ;  /* 0x0000000129297824 */ /* 0x000fe200020e0641 */
[----:B------:R-:W-:Y:S01]  /*4590*/  LOP3.LUT P4, RZ, R46, 0x1, RZ, 0xc0, !PT ;  /* 0x000000012eff7812 */ /* 0x000fe2000788c0ff */
[----:B------:R-:W2:Y:S01]  /*45a0*/  @P0 LDG.E.U8 R188, desc[UR26][R48.64] ;  /* 0x0000001a30bc0981 */ /* 0x000ea2000c1e1100 */
[----:B------:R-:W-:-:S02]  /*45b0*/  SHF.R.S32.HI R45, RZ, 0x1f, R39 ;  /* 0x0000001fff2d7819 */ /* 0x000fc40000011427 */
[----:B------:R-:W-:Y:S01]  /*45c0*/  SHF.R.U64 R47, R79, 0x17, RZ ;  /* 0x000000174f2f7819 */ /* 0x000fe200000012ff */
[----:B------:R0:W2:Y:S01]  /*45d0*/  @P3 LDG.E.U8 R194, desc[UR26][R40.64] ;  /* 0x0000001a28c23981 */ /* 0x0000a2000c1e1100 */
[-C--:B------:R-:W-:Y:S02]  /*45e0*/  IADD3 R46, P6, PT, R39, R80.reuse, RZ ;  /* 0x00000050272e7210 */ /* 0x080fe40007fde0ff */
[----:B------:R-:W-:Y:S02]  /*45f0*/  SHF.R.S32.HI R43, RZ, 0x1f, R38 ;  /* 0x0000001fff2b7819 */ /* 0x000fe40000011426 */
[----:B------:R-:W-:Y:S02]  /*4600*/  IADD3 R42, P0, PT, R38, R80, RZ ;  /* 0x00000050262a7210 */ /* 0x000fe40007f1e0ff */
[----:B------:R-:W-:Y:S02]  /*4610*/  SHF.R.U64 R44, R79, 0x16, RZ ;  /* 0x000000164f2c7819 */ /* 0x000fe400000012ff */
[----:B------:R-:W-:Y:S01]  /*4620*/  LOP3.LUT P3, RZ, R47, 0x1, RZ, 0xc0, !PT ;  /* 0x000000012fff7812 */ /* 0x000fe2000786c0ff */
[--C-:B------:R-:W-:Y:S01]  /*4630*/  IMAD.X R47, R45, 0x1, R65.reuse, P6 ;  /* 0x000000012d2f7824 */ /* 0x100fe200030e0641 */
[----:B------:R-:W-:Y:S01]  /*4640*/  PRMT R154, RZ, 0x7610, R154 ;  /* 0x00007610ff9a7816 */ /* 0x000fe2000000009a */
[----:B0-----:R-:W-:Y:S01]  /*4650*/  IMAD R41, R127, 0x29, RZ ;  /* 0x000000297f297824 */ /* 0x001fe200078e02ff */
[----:B------:R-:W-:Y:S01]  /*4660*/  PRMT R152, RZ, 0x7610, R152 ;  /* 0x00007610ff987816 */ /* 0x000fe20000000098 */
[----:B------:R-:W-:Y:S01]  /*4670*/  IMAD.X R43, R43, 0x1, R65, P0 ;  /* 0x000000012b2b7824 */ /* 0x000fe200000e0641 */
[----:B------:R-:W-:Y:S01]  /*4680*/  LOP3.LUT P0, RZ, R44, 0x1, RZ, 0xc0, !PT ;  /* 0x000000012cff7812 */ /* 0x000fe2000780c0ff */
[----:B------:R-:W-:Y:S01]  /*4690*/  IMAD R40, R127, 0x28, RZ ;  /* 0x000000287f287824 */ /* 0x000fe200078e02ff */
[----:B------:R-:W2:Y:S01]  /*46a0*/  @P5 LDG.E.U8 R154, desc[UR26][R46.64] ;  /* 0x0000001a2e9a5981 */ /* 0x000ea2000c1e1100 */
[----:B------:R-:W-:-:S02]  /*46b0*/  SHF.R.S32.HI R49, RZ, 0x1f, R41 ;  /* 0x0000001fff317819 */ /* 0x000fc40000011429 */
[-C--:B------:R-:W-:Y:S01]  /*46c0*/  IADD3 R48, P5, PT, R41, R80.reuse, RZ ;  /* 0x0000005029307210 */ /* 0x080fe20007fbe0ff */
[----:B------:R0:W2:Y:S01]  /*46d0*/  @P4 LDG.E.U8 R152, desc[UR26][R42.64] ;  /* 0x0000001a2a984981 */ /* 0x0000a2000c1e1100 */
[----:B------:R-:W-:Y:S02]  /*46e0*/  SHF.R.S32.HI R45, RZ, 0x1f, R40 ;  /* 0x0000001fff2d7819 */ /* 0x000fe40000011428 */
[----:B------:R-:W-:Y:S02]  /*46f0*/  IADD3 R44, P4, PT, R40, R80, RZ ;  /* 0x00000050282c7210 */ /* 0x000fe40007f9e0ff */
[----:B------:R-:W-:Y:S01]  /*4700*/  SHF.R.U64 R50, R79, 0x14, RZ ;  /* 0x000000144f327819 */ /* 0x000fe200000012ff */
[----:B------:R-:W-:Y:S01]  /*4710*/  IMAD.X R49, R49, 0x1, R65, P5 ;  /* 0x0000000131317824 */ /* 0x000fe200028e0641 */
[----:B------:R-:W-:Y:S02]  /*4720*/  SHF.R.U64 R51, R79, 0x15, RZ ;  /* 0x000000154f337819 */ /* 0x000fe400000012ff */
[----:B------:R-:W-:Y:S01]  /*4730*/  PRMT R211, RZ, 0x7610, R211 ;  /* 0x00007610ffd37816 */ /* 0x000fe200000000d3 */
[C---:B0-----:R-:W-:Y:S01]  /*4740*/  IMAD R43, R127.reuse, 0x2b, RZ ;  /* 0x0000002b7f2b7824 */ /* 0x041fe200078e02ff */
[----:B------:R-:W-:Y:S01]  /*4750*/  LOP3.LUT P5, RZ, R50, 0x1, RZ, 0xc0, !PT ;  /* 0x0000000132ff7812 */ /* 0x000fe200078ac0ff */
[----:B------:R-:W-:Y:S01]  /*4760*/  IMAD R42, R127, 0x2a, RZ ;  /* 0x0000002a7f2a7824 */ /* 0x000fe200078e02ff */
[----:B------:R-:W-:Y:S01]  /*4770*/  PRMT R246, RZ, 0x7610, R246 ;  /* 0x00007610fff67816 */ /* 0x000fe200000000f6 */
[----:B------:R-:W-:Y:S01]  /*4780*/  IMAD.X R45, R45, 0x1, R65, P4 ;  /* 0x000000012d2d7824 */ /* 0x000fe200020e0641 */
[----:B------:R-:W-:Y:S01]  /*4790*/  LOP3.LUT P4, RZ, R51, 0x1, RZ, 0xc0, !PT ;  /* 0x0000000133ff7812 */ /* 0x000fe2000788c0ff */
[----:B------:R-:W2:Y:S01]  /*47a0*/  @P0 LDG.E.U8 R211, desc[UR26][R48.64] ;  /* 0x0000001a30d30981 */ /* 0x000ea2000c1e1100 */
[----:B------:R-:W-:-:S02]  /*47b0*/  SHF.R.S32.HI R51, RZ, 0x1f, R43 ;  /* 0x0000001fff337819 */ /* 0x000fc4000001142b */
[-C--:B------:R-:W-:Y:S01]  /*47c0*/  IADD3 R50, P6, PT, R43, R80.reuse, RZ ;  /* 0x000000502b327210 */ /* 0x080fe20007fde0ff */
[----:B------:R0:W2:Y:S01]  /*47d0*/  @P3 LDG.E.U8 R246, desc[UR26][R44.64] ;  /* 0x0000001a2cf63981 */ /* 0x0000a2000c1e1100 */
[----:B------:R-:W-:Y:S02]  /*47e0*/  SHF.R.S32.HI R47, RZ, 0x1f, R42 ;  /* 0x0000001fff2f7819 */ /* 0x000fe4000001142a */
[----:B------:R-:W-:Y:S01]  /*47f0*/  IADD3 R46, P0, PT, R42, R80, RZ ;  /* 0x000000502a2e7210 */ /* 0x000fe20007f1e0ff */
[--C-:B------:R-:W-:Y:S01]  /*4800*/  IMAD.X R51, R51, 0x1, R65.reuse, P6 ;  /* 0x0000000133337824 */ /* 0x100fe200030e0641 */
[----:B------:R-:W-:Y:S02]  /*4810*/  PRMT R220, RZ, 0x7610, R220 ;  /* 0x00007610ffdc7816 */ /* 0x000fe400000000dc */
[----:B------:R-:W-:Y:S01]  /*4820*/  SHF.R.U64 R53, R79, 0x13, RZ ;  /* 0x000000134f357819 */ /* 0x000fe200000012ff */
[----:B------:R-:W-:Y:S01]  /*4830*/  IMAD.X R47, R47, 0x1, R65, P0 ;  /* 0x000000012f2f7824 */ /* 0x000fe200000e0641 */
[----:B------:R-:W-:Y:S01]  /*4840*/  SHF.R.U64 R52, R79, 0x12, RZ ;  /* 0x000000124f347819 */ /* 0x000fe200000012ff */
[C---:B0-----:R-:W-:Y:S01]  /*4850*/  IMAD R45, R127.reuse, 0x2d, RZ ;  /* 0x0000002d7f2d7824 */ /* 0x041fe200078e02ff */
[----:B------:R-:W-:Y:S01]  /*4860*/  PRMT R185, RZ, 0x7610, R185 ;  /* 0x00007610ffb97816 */ /* 0x000fe200000000b9 */
[----:B------:R-:W-:Y:S01]  /*4870*/  IMAD R44, R127, 0x2c, RZ ;  /* 0x0000002c7f2c7824 */ /* 0x000fe200078e02ff */
[----:B------:R-:W-:Y:S01]  /*4880*/  LOP3.LUT P3, RZ, R53, 0x1, RZ, 0xc0, !PT ;  /* 0x0000000135ff7812 */ /* 0x000fe2000786c0ff */
[----:B------:R-:W2:Y:S01]  /*4890*/  @P5 LDG.E.U8 R220, desc[UR26][R50.64] ;  /* 0x0000001a32dc5981 */ /* 0x000ea2000c1e1100 */
[----:B------:R-:W-:-:S02]  /*48a0*/  LOP3.LUT P0, RZ, R52, 0x1, RZ, 0xc0, !PT ;  /* 0x0000000134ff7812 */ /* 0x000fc4000780c0ff */
[----:B------:R-:W-:Y:S01]  /*48b0*/  SHF.R.S32.HI R53, RZ, 0x1f, R45 ;  /* 0x0000001fff357819 */ /* 0x000fe2000001142d */
[----:B------:R0:W2:Y:S01]  /*48c0*/  @P4 LDG.E.U8 R185, desc[UR26][R46.64] ;  /* 0x0000001a2eb94981 */ /* 0x0000a2000c1e1100 */
[-C--:B------:R-:W-:Y:S02]  /*48d0*/  IADD3 R52, P5, PT, R45, R80.reuse, RZ ;  /* 0x000000502d347210 */ /* 0x080fe40007fbe0ff */
[----:B------:R-:W-:Y:S02]  /*48e0*/  SHF.R.S32.HI R49, RZ, 0x1f, R44 ;  /* 0x0000001fff317819 */ /* 0x000fe4000001142c */
[----:B------:R-:W-:Y:S02]  /*48f0*/  IADD3 R48, P4, PT, R44, R80, RZ ;  /* 0x000000502c307210 */ /* 0x000fe40007f9e0ff */
[----:B------:R-:W-:Y:S01]  /*4900*/  SHF.R.U64 R54, R79, 0x10, RZ ;  /* 0x000000104f367819 */ /* 0x000fe200000012ff */
[--C-:B------:R-:W-:Y:S01]  /*4910*/  IMAD.X R53, R53, 0x1, R65.reuse, P5 ;  /* 0x0000000135357824 */ /* 0x100fe200028e0641 */
[----:B------:R-:W-:Y:S01]  /*4920*/  SHF.R.U64 R55, R79, 0x11, RZ ;  /* 0x000000114f377819 */ /* 0x000fe200000012ff */
[----:B0-----:R-:W-:Y:S01]  /*4930*/  IMAD R47, R127, 0x2f, RZ ;  /* 0x0000002f7f2f7824 */ /* 0x001fe200078e02ff */
[----:B------:R-:W-:Y:S01]  /*4940*/  LOP3.LUT P5, RZ, R54, 0x1, RZ, 0xc0, !PT ;  /* 0x0000000136ff7812 */ /* 0x000fe200078ac0ff */
[----:B------:R-:W-:Y:S01]  /*4950*/  IMAD.X R49, R49, 0x1, R65, P4 ;  /* 0x0000000131317824 */ /* 0x000fe200020e0641 */
[----:B------:R-:W-:-:S02]  /*4960*/  PRMT R204, RZ, 0x7610, R204 ;  /* 0x00007610ffcc7816 */ /* 0x000fc400000000cc */
[----:B------:R-:W-:Y:S01]  /*4970*/  PRMT R190, RZ, 0x7610, R190 ;  /* 0x00007610ffbe7816 */ /* 0x000fe200000000be */
[----:B------:R-:W-:Y:S01]  /*4980*/  IMAD R46, R127, 0x2e, RZ ;  /* 0x0000002e7f2e7824 */ /* 0x000fe200078e02ff */
[----:B------:R-:W-:Y:S02]  /*4990*/  LOP3.LUT P4, RZ, R55, 0x1, RZ, 0xc0, !PT ;  /* 0x0000000137ff7812 */ /* 0x000fe4000788c0ff */
[----:B------:R-:W-:Y:S01]  /*49a0*/  SHF.R.S32.HI R55, RZ, 0x1f, R47 ;  /* 0x0000001fff377819 */ /* 0x000fe2000001142f */
[----:B------:R0:W2:Y:S01]  /*49b0*/  @P3 LDG.E.U8 R204, desc[UR26][R48.64] ;  /* 0x0000001a30cc3981 */ /* 0x0000a2000c1e1100 */
[----:B------:R-:W-:Y:S02]  /*49c0*/  SHF.R.U64 R57, R79, 0xf, RZ ;  /* 0x0000000f4f397819 */ /* 0x000fe400000012ff */
[----:B------:R-:W-:Y:S01]  /*49d0*/  IADD3 R56, P6, PT, R47, R80, RZ ;  /* 0x000000502f387210 */ /* 0x000fe20007fde0ff */
[----:B------:R1:W2:Y:S01]  /*49e0*/  @P0 LDG.E.U8 R190, desc[UR26][R52.64] ;  /* 0x0000001a34be0981 */ /* 0x0002a2000c1e1100 */
[----:B------:R-:W-:-:S02]  /*49f0*/  SHF.R.S32.HI R51, RZ, 0x1f, R46 ;  /* 0x0000001fff337819 */ /* 0x000fc4000001142e */
[----:B------:R-:W-:Y:S02]  /*4a00*/  IADD3 R50, P0, PT, R46, R80, RZ ;  /* 0x000000502e327210 */ /* 0x000fe40007f1e0ff */
[----:B------:R-:W-:Y:S01]  /*4a10*/  LOP3.LUT P3, RZ, R57, 0x1, RZ, 0xc0, !PT ;  /* 0x0000000139ff7812 */ /* 0x000fe2000786c0ff */
[--C-:B------:R-:W-:Y:S01]  /*4a20*/  IMAD.X R57, R55, 0x1, R65.reuse, P6 ;  /* 0x0000000137397824 */ /* 0x100fe200030e0641 */
[----:B------:R-:W-:Y:S01]  /*4a30*/  PRMT R158, RZ, 0x7610, R158 ;  /* 0x00007610ff9e7816 */ /* 0x000fe2000000009e */
[----:B0-----:R-:W-:Y:S01]  /*4a40*/  IMAD R49, R127, 0x31, RZ ;  /* 0x000000317f317824 */ /* 0x001fe200078e02ff */
[----:B------:R-:W-:Y:S01]  /*4a50*/  SHF.R.U64 R54, R79, 0xe, RZ ;  /* 0x0000000e4f367819 */ /* 0x000fe200000012ff */
[----:B------:R-:W-:Y:S01]  /*4a60*/  IMAD.X R51, R51, 0x1, R65, P0 ;  /* 0x0000000133337824 */ /* 0x000fe200000e0641 */
[----:B------:R-:W-:Y:S01]  /*4a70*/  PRMT R156, RZ, 0x7610, R156 ;  /* 0x00007610ff9c7816 */ /* 0x000fe2000000009c */
[----:B------:R-:W-:Y:S01]  /*4a80*/  IMAD R48, R127, 0x30, RZ ;  /* 0x000000307f307824 */ /* 0x000fe200078e02ff */
[----:B------:R-:W-:Y:S01]  /*4a90*/  LOP3.LUT P0, RZ, R54, 0x1, RZ, 0xc0, !PT ;  /* 0x0000000136ff7812 */ /* 0x000fe2000780c0ff */
[----:B------:R-:W2:Y:S01]  /*4aa0*/  @P5 LDG.E.U8 R158, desc[UR26][R56.64] ;  /* 0x0000001a389e5981 */ /* 0x000ea2000c1e1100 */
[----:B------:R-:W-:-:S02]  /*4ab0*/  SHF.R.S32.HI R55, RZ, 0x1f, R49 ;  /* 0x0000001fff377819 */ /* 0x000fc40000011431 */
[-C--:B------:R-:W-:Y:S01]  /*4ac0*/  IADD3 R54, P5, PT, R49, R80.reuse, RZ ;  /* 0x0000005031367210 */ /* 0x080fe20007fbe0ff */
[----:B------:R0:W2:Y:S01]  /*4ad0*/  @P4 LDG.E.U8 R156, desc[UR26][R50.64] ;  /* 0x0000001a329c4981 */ /* 0x0000a2000c1e1100 */
[----:B------:R-:W-:Y:S02]  /*4ae0*/  SHF.R.U64 R58, R79, 0xc, RZ ;  /* 0x0000000c4f3a7819 */ /* 0x000fe400000012ff */
[----:B-1----:R-:W-:Y:S01]  /*4af0*/  SHF.R.S32.HI R53, RZ, 0x1f, R48 ;  /* 0x0000001fff357819 */ /* 0x002fe20000011430 */
[----:B------:R-:W-:Y:S01]  /*4b00*/  IMAD.X R55, R55, 0x1, R65, P5 ;  /* 0x0000000137377824 */ /* 0x000fe200028e0641 */
[----:B------:R-:W-:Y:S02]  /*4b10*/  IADD3 R52, P4, PT, R48, R80, RZ ;  /* 0x0000005030347210 */ /* 0x000fe40007f9e0ff */
[----:B------:R-:W-:Y:S01]  /*4b20*/  LOP3.LUT P5, RZ, R58, 0x1, RZ, 0xc0, !PT ;  /* 0x000000013aff7812 */ /* 0x000fe200078ac0ff */
[C---:B0-----:R-:W-:Y:S01]  /*4b30*/  IMAD R51, R127.reuse, 0x33, RZ ;  /* 0x000000337f337824 */ /* 0x041fe200078e02ff */
[----:B------:R-:W-:Y:S01]  /*4b40*/  PRMT R197, RZ, 0x7610, R197 ;  /* 0x00007610ffc57816 */ /* 0x000fe200000000c5 */
[----:B------:R-:W-:Y:S01]  /*4b50*/  IMAD R50, R127, 0x32, RZ ;  /* 0x000000327f327824 */ /* 0x000fe200078e02ff */
[----:B------:R-:W-:Y:S01]  /*4b60*/  PRMT R244, RZ, 0x7610, R244 ;  /* 0x00007610fff47816 */ /* 0x000fe200000000f4 */
[----:B------:R-:W-:Y:S01]  /*4b70*/  IMAD.X R53, R53, 0x1, R65, P4 ;  /* 0x0000000135357824 */ /* 0x000fe200020e0641 */
[----:B------:R-:W-:-:S02]  /*4b80*/  SHF.R.S32.HI R61, RZ, 0x1f, R51 ;  /* 0x0000001fff3d7819 */ /* 0x000fc40000011433 */
[-C--:B------:R-:W-:Y:S01]  /*4b90*/  IADD3 R60, P6, PT, R51, R80.reuse, RZ ;  /* 0x00000050333c7210 */ /* 0x080fe20007fde0ff */
[----:B------:R-:W2:Y:S01]  /*4ba0*/  @P0 LDG.E.U8 R197, desc[UR26][R54.64] ;  /* 0x0000001a36c50981 */ /* 0x000ea2000c1e1100 */
[----:B------:R-:W-:Y:S02]  /*4bb0*/  SHF.R.U64 R59, R79, 0xd, RZ ;  /* 0x0000000d4f3b7819 */ /* 0x000fe400000012ff */
[----:B------:R-:W-:Y:S01]  /*4bc0*/  SHF.R.S32.HI R57, RZ, 0x1f, R50 ;  /* 0x0000001fff397819 */ /* 0x000fe20000011432 */
[----:B------:R0:W2:Y:S01]  /*4bd0*/  @P3 LDG.E.U8 R244, desc[UR26][R52.64] ;  /* 0x0000001a34f43981 */ /* 0x0000a2000c1e1100 */
[----:B------:R-:W-:Y:S01]  /*4be0*/  IADD3 R58, P0, PT, R50, R80, RZ ;  /* 0x00000050323a7210 */ /* 0x000fe20007f1e0ff */
[----:B------:R-:W-:Y:S01]  /*4bf0*/  IMAD.X R61, R61, 0x1, R65, P6 ;  /* 0x000000013d3d7824 */ /* 0x000fe200030e0641 */
[----:B------:R-:W-:Y:S02]  /*4c00*/  PRMT R222, RZ, 0x7610, R222 ;  /* 0x00007610ffde7816 */ /* 0x000fe400000000de */
[----:B------:R-:W-:-:S02]  /*4c10*/  SHF.R.U64 R56, R79, 0xa, RZ ;  /* 0x0000000a4f387819 */ /* 0x000fc400000012ff */
[----:B------:R-:W-:Y:S01]  /*4c20*/  LOP3.LUT P4, RZ, R59, 0x1, RZ, 0xc0, !PT ;  /* 0x000000013bff7812 */ /* 0x000fe2000788c0ff */
[----:B0-----:R-:W-:Y:S01]  /*4c30*/  IMAD R52, R127, 0x34, RZ ;  /* 0x000000347f347824 */ /* 0x001fe200078e02ff */
[----:B------:R-:W-:Y:S01]  /*4c40*/  SHF.R.U64 R62, R79, 0xb, RZ ;  /* 0x0000000b4f3e7819 */ /* 0x000fe200000012ff */
[----:B------:R-:W-:Y:S01]  /*4c50*/  IMAD.X R59, R57, 0x1, R65, P0 ;  /* 0x00000001393b7824 */ /* 0x000fe200000e0641 */
[----:B------:R-:W-:Y:S01]  /*4c60*/  LOP3.LUT P0, RZ, R56, 0x1, RZ, 0xc0, !PT ;  /* 0x0000000138ff7812 */ /* 0x000fe2000780c0ff */
[----:B------:R-:W2:Y:S01]  /*4c70*/  @P5 LDG.E.U8 R222, desc[UR26][R60.64] ;  /* 0x0000001a3cde5981 */ /* 0x000ea2000c1e1100 */
[----:B------:R-:W-:Y:S01]  /*4c80*/  SHF.R.S32.HI R55, RZ, 0x1f, R52 ;  /* 0x0000001fff377819 */ /* 0x000fe20000011434 */
[----:B------:R-:W-:Y:S01]  /*4c90*/  IMAD R53, R127, 0x35, RZ ;  /* 0x000000357f357824 */ /* 0x000fe200078e02ff */
[----:B------:R-:W-:Y:S02]  /*4ca0*/  IADD3 R56, P5, PT, R52, R80, RZ ;  /* 0x0000005034387210 */ /* 0x000fe40007fbe0ff */
[----:B------:R-:W-:-:S02]  /*4cb0*/  LOP3.LUT P3, RZ, R62, 0x1, RZ, 0xc0, !PT ;  /* 0x000000013eff7812 */ /* 0x000fc4000786c0ff */
[----:B------:R-:W-:Y:S01]  /*4cc0*/  PRMT R133, RZ, 0x7610, R133 ;  /* 0x00007610ff857816 */ /* 0x000fe20000000085 */
[----:B------:R-:W-:Y:S01]  /*4cd0*/  IMAD.X R57, R55, 0x1, R65, P5 ;  /* 0x0000000137397824 */ /* 0x000fe200028e0641 */
[----:B------:R-:W-:Y:S02]  /*4ce0*/  SHF.R.S32.HI R55, RZ, 0x1f, R53 ;  /* 0x0000001fff377819 */ /* 0x000fe40000011435 */
[----:B------:R-:W-:Y:S02]  /*4cf0*/  IADD3 R66, P6, PT, R53, R80, RZ ;  /* 0x0000005035427210 */ /* 0x000fe40007fde0ff */
[----:B------:R0:W2:Y:S01]  /*4d00*/  @P4 LDG.E.U8 R133, desc[UR26][R58.64] ;  /* 0x0000001a3a854981 */ /* 0x0000a2000c1e1100 */
[----:B------:R-:W-:Y:S02]  /*4d10*/  PRMT R206, RZ, 0x7610, R206 ;  /* 0x00007610ffce7816 */ /* 0x000fe400000000ce */
[----:B------:R-:W-:Y:S01]  /*4d20*/  PRMT R192, RZ, 0x7610, R192 ;  /* 0x00007610ffc07816 */ /* 0x000fe200000000c0 */
[----:B------:R-:W-:Y:S01]  /*4d30*/  IMAD.X R67, R55, 0x1, R65, P6 ;  /* 0x0000000137437824 */ /* 0x000fe200030e0641 */
[----:B------:R-:W-:Y:S01]  /*4d40*/  SHF.R.U64 R54, R79, 0x9, RZ ;  /* 0x000000094f367819 */ /* 0x000fe200000012ff */
[----:B------:R-:W-:Y:S01]  /*4d50*/  IMAD R55, R127, 0x37, RZ ;  /* 0x000000377f377824 */ /* 0x000fe200078e02ff */
[----:B------:R1:W2:Y:S01]  /*4d60*/  @P3 LDG.E.U8 R206, desc[UR26][R56.64] ;  /* 0x0000001a38ce3981 */ /* 0x0002a2000c1e1100 */
[----:B0-----:R-:W-:-:S03]  /*4d70*/  SHF.R.U64 R58, R79, 0x8, RZ ;  /* 0x000000084f3a7819 */ /* 0x001fc600000012ff */
[----:B------:R0:W2:Y:S01]  /*4d80*/  @P0 LDG.E.U8 R192, desc[UR26][R66.64] ;  /* 0x0000001a42c00981 */ /* 0x0000a2000c1e1100 */
[----:B------:R-:W-:Y:S02]  /*4d90*/  LOP3.LUT P4, RZ, R54, 0x1, RZ, 0xc0, !PT ;  /* 0x0000000136ff7812 */ /* 0x000fe4000788c0ff */
[----:B------:R-:W-:Y:S01]  /*4da0*/  LOP3.LUT P5, RZ, R58, 0x1, RZ, 0xc0, !PT ;  /* 0x000000013aff7812 */ /* 0x000fe200078ac0ff */
[----:B------:R-:W-:Y:S01]  /*4db0*/  IMAD R54, R127, 0x36, RZ ;  /* 0x000000367f367824 */ /* 0x000fe200078e02ff */
[-C--:B------:R-:W-:Y:S02]  /*4dc0*/  IADD3 R60, P0, PT, R55, R80.reuse, RZ ;  /* 0x00000050373c7210 */ /* 0x080fe40007f1e0ff */
[----:B-1----:R-:W-:Y:S02]  /*4dd0*/  SHF.R.S32.HI R57, RZ, 0x1f, R55 ;  /* 0x0000001fff397819 */ /* 0x002fe40000011437 */
[----:B------:R-:W-:Y:S01]  /*4de0*/  PRMT R162, RZ, 0x7610, R162 ;  /* 0x00007610ffa27816 */ /* 0x000fe200000000a2 */
[----:B------:R-:W-:Y:S01]  /*4df0*/  IMAD R56, R127, 0x38, RZ ;  /* 0x000000387f387824 */ /* 0x000fe200078e02ff */
[----:B------:R-:W-:Y:S01]  /*4e00*/  SHF.R.S32.HI R59, RZ, 0x1f, R54 ;  /* 0x0000001fff3b7819 */ /* 0x000fe20000011436 */
[----:B------:R-:W-:Y:S01]  /*4e10*/  IMAD.X R61, R57, 0x1, R65, P0 ;  /* 0x00000001393d7824 */ /* 0x000fe200000e0641 */
[----:B------:R-:W-:-:S02]  /*4e20*/  IADD3 R62, P3, PT, R54, R80, RZ ;  /* 0x00000050363e7210 */ /* 0x000fc40007f7e0ff */
[----:B------:R-:W-:Y:S02]  /*4e30*/  PRMT R160, RZ, 0x7610, R160 ;  /* 0x00007610ffa07816 */ /* 0x000fe400000000a0 */
[----:B------:R-:W2:Y:S01]  /*4e40*/  @P5 LDG.E.U8 R162, desc[UR26][R60.64] ;  /* 0x0000001a3ca25981 */ /* 0x000ea2000c1e1100 */
[--C-:B------:R-:W-:Y:S01]  /*4e50*/  IMAD.X R63, R59, 0x1, R65.reuse, P3 ;  /* 0x000000013b3f7824 */ /* 0x100fe200018e0641 */
[----:B------:R-:W-:Y:S01]  /*4e60*/  SHF.R.S32.HI R59, RZ, 0x1f, R56 ;  /* 0x0000001fff3b7819 */ /* 0x000fe20000011438 */
[----:B------:R-:W-:Y:S01]  /*4e70*/  IMAD R57, R127, 0x39, RZ ;  /* 0x000000397f397824 */ /* 0x000fe200078e02ff */
[-C--:B0-----:R-:W-:Y:S02]  /*4e80*/  IADD3 R66, P5, PT, R56, R80.reuse, RZ ;  /* 0x0000005038427210 */ /* 0x081fe40007fbe0ff */
[----:B------:R-:W-:Y:S01]  /*4e90*/  SHF.R.U64 R58, R79, 0x7, RZ ;  /* 0x000000074f3a7819 */ /* 0x000fe200000012ff */
[----:B------:R0:W2:Y:S01]  /*4ea0*/  @P4 LDG.E.U8 R160, desc[UR26][R62.64] ;  /* 0x0000001a3ea04981 */ /* 0x0000a2000c1e1100 */
[----:B------:R-:W-:Y:S01]  /*4eb0*/  IADD3 RZ, P4, PT, R57, R80, RZ ;  /* 0x0000005039ff7210 */ /* 0x000fe20007f9e0ff */
[----:B------:R-:W-:Y:S01]  /*4ec0*/  IMAD.X R67, R59, 0x1, R65, P5 ;  /* 0x000000013b437824 */ /* 0x000fe200028e0641 */
[----:B------:R-:W-:-:S02]  /*4ed0*/  LOP3.LUT P3, RZ, R58, 0x1, RZ, 0xc0, !PT ;  /* 0x000000013aff7812 */ /* 0x000fc4000786c0ff */
[----:B------:R-:W-:Y:S02]  /*4ee0*/  SHF.R.S32.HI R59, RZ, 0x1f, R57 ;  /* 0x0000001fff3b7819 */ /* 0x000fe40000011439 */
[----:B0-----:R-:W-:-:S03]  /*4ef0*/  SHF.R.U64 R62, R79, 0x6, RZ ;  /* 0x000000064f3e7819 */ /* 0x001fc600000012ff */
[----:B------:R-:W-:Y:S01]  /*4f00*/  IMAD.X R65, R59, 0x1, R65, P4 ;  /* 0x000000013b417824 */ /* 0x000fe200020e0641 */
[----:B------:R-:W-:Y:S02]  /*4f10*/  LOP3.LUT P5, RZ, R62, 0x1, RZ, 0xc0, !PT ;  /* 0x000000013eff7812 */ /* 0x000fe400078ac0ff */
[----:B------:R-:W-:Y:S02]  /*4f20*/  PRMT R238, RZ, 0x7610, R238 ;  /* 0x00007610ffee7816 */ /* 0x000fe400000000ee */
[----:B------:R-:W-:Y:S01]  /*4f30*/  IADD3 R148, P4, PT, R130, UR20, RZ ;  /* 0x0000001482947c10 */ /* 0x000fe2000ff9e0ff */
[----:B------:R-:W-:Y:S01]  /*4f40*/  VIADD R58, R68, 0x3f ;  /* 0x0000003f443a7836 */ /* 0x000fe20000000000 */
[----:B------:R-:W-:Y:S01]  /*4f50*/  SHF.R.U64 R62, R79, 0x5, RZ ;  /* 0x000000054f3e7819 */ /* 0x000fe200000012ff */
[----:B------:R-:W-:Y:S01]  /*4f60*/  IMAD R60, R127, 0x3a, RZ ;  /* 0x0000003a7f3c7824 */ /* 0x000fe200078e02ff */
[----:B------:R-:W-:Y:S01]  /*4f70*/  PRMT R193, RZ, 0x7610, R193 ;  /* 0x00007610ffc17816 */ /* 0x000fe200000000c1 */
[----:B------:R-:W-:Y:S01]  /*4f80*/  IMAD.IADD R64, R57, 0x1, R148 ;  /* 0x0000000139407824 */ /* 0x000fe200078e0294 */
[----:B------:R0:W2:Y:S01]  /*4f90*/  @P3 LDG.E.U8 R238, desc[UR26][R66.64] ;  /* 0x0000001a42ee3981 */ /* 0x0000a2000c1e1100 */
[----:B------:R-:W-:-:S02]  /*4fa0*/  LOP3.LUT P3, RZ, R62, 0x1, RZ, 0xc0, !PT ;  /* 0x000000013eff7812 */ /* 0x000fc4000786c0ff */
[----:B------:R-:W-:Y:S01]  /*4fb0*/  SHF.R.U64 R63, R79, 0x3, RZ ;  /* 0x000000034f3f7819 */ /* 0x000fe200000012ff */
[----:B------:R-:W-:Y:S01]  /*4fc0*/  IMAD R61, R127, 0x3c, RZ ;  /* 0x0000003c7f3d7824 */ /* 0x000fe200078e02ff */
[----:B------:R-:W-:Y:S01]  /*4fd0*/  ISETP.GT.AND P0, PT, R58, 0x3f, PT ;  /* 0x0000003f3a00780c */ /* 0x000fe20003f04270 */
[----:B------:R-:W2:Y:S01]  /*4fe0*/  @P5 LDG.E.U8 R193, desc[UR26][R64.64] ;  /* 0x0000001a40c15981 */ /* 0x000ea2000c1e1100 */
[----:B------:R-:W-:Y:S02]  /*4ff0*/  IADD3.X R143, PT, PT, R150, UR21, RZ, P4, !PT ;  /* 0x00000015968f7c10 */ /* 0x000fe4000a7fe4ff */
[----:B------:R-:W-:Y:S02]  /*5000*/  SHF.R.S32.HI R62, RZ, 0x1f, R60 ;  /* 0x0000001fff3e7819 */ /* 0x000fe4000001143c */
[----:B0-----:R-:W-:Y:S02]  /*5010*/  IADD3 R66, P4, PT, R60, R148, RZ ;  /* 0x000000943c427210 */ /* 0x001fe40007f9e0ff */
[----:B------:R-:W-:-:S02]  /*5020*/  LOP3.LUT P5, RZ, R63, 0x1, RZ, 0xc0, !PT ;  /* 0x000000013fff7812 */ /* 0x000fc400078ac0ff */
[----:B------:R-:W-:Y:S01]  /*5030*/  ISETP.LT.AND P0, PT, R27, R68, P0 ;  /* 0x000000441b00720c */ /* 0x000fe20000701270 */
[----:B------:R-:W-:Y:S01]  /*5040*/  IMAD.X R67, R62, 0x1, R143, P4 ;  /* 0x000000013e437824 */ /* 0x000fe200020e068f */
[----:B------:R-:W-:Y:S02]  /*5050*/  PRMT R183, RZ, 0x7610, R183 ;  /* 0x00007610ffb77816 */ /* 0x000fe400000000b7 */
[----:B------:R-:W-:Y:S02]  /*5060*/  SHF.R.S32.HI R63, RZ, 0x1f, R61 ;  /* 0x0000001fff3f7819 */ /* 0x000fe4000001143d */
[----:B------:R-:W-:Y:S02]  /*5070*/  SHF.R.U64 R69, R79, 0x2, RZ ;  /* 0x000000024f457819 */ /* 0x000fe400000012ff */
[----:B------:R-:W-:Y:S01]  /*5080*/  IADD3 R68, P6, PT, R61, R148, RZ ;  /* 0x000000943d447210 */ /* 0x000fe20007fde0ff */
[----:B------:R-:W-:Y:S01]  /*5090*/  IMAD R76, R76, UR4, RZ ;  /* 0x000000044c4c7c24 */ /* 0x000fe2000f8e02ff */
[----:B------:R-:W-:Y:S01]  /*50a0*/  LOP3.LUT P4, RZ, R69, 0x1, RZ, 0xc0, !PT ;  /* 0x0000000145ff7812 */ /* 0x000fe2000788c0ff */
[----:B------:R0:W2:Y:S01]  /*50b0*/  @P3 LDG.E.U8 R183, desc[UR26][R66.64] ;  /* 0x0000001a42b73981 */ /* 0x0000a2000c1e1100 */
[----:B------:R-:W-:Y:S01]  /*50c0*/  PRMT R208, RZ, 0x7610, R208 ;  /* 0x00007610ffd07816 */ /* 0x000fe200000000d0 */
[----:B------:R-:W-:-:S02]  /*50d0*/  IMAD.X R69, R63, 0x1, R143, P6 ;  /* 0x000000013f457824 */ /* 0x000fc400030e068f */
[----:B------:R-:W-:Y:S02]  /*50e0*/  IMAD R74, R74, UR4, RZ ;  /* 0x000000044a4a7c24 */ /* 0x000fe4000f8e02ff */
[----:B------:R-:W-:Y:S01]  /*50f0*/  IMAD R73, R73, UR4, RZ ;  /* 0x0000000449497c24 */ /* 0x000fe2000f8e02ff */
[----:B------:R1:W2:Y:S01]  /*5100*/  @P5 LDG.E.U8 R208, desc[UR26][R68.64] ;  /* 0x0000001a44d05981 */ /* 0x0002a2000c1e1100 */
[-C--:B0-----:R-:W-:Y:S01]  /*5110*/  IADD3 R66, P6, PT, R76, R136.reuse, RZ ;  /* 0x000000884c427210 */ /* 0x081fe20007fde0ff */
[----:B------:R-:W-:Y:S01]  /*5120*/  IMAD R72, R72, UR7, RZ ;  /* 0x0000000748487c24 */ /* 0x000fe2000f8e02ff */
[-C--:B------:R-:W-:Y:S01]  /*5130*/  IADD3 R64, P5, PT, R74, R136.reuse, RZ ;  /* 0x000000884a407210 */ /* 0x080fe20007fbe0ff */
[----:B------:R-:W0:Y:S01]  /*5140*/  LDCU UR7, c[0x0][0x3b0] ;  /* 0x00007600ff0777ac */ /* 0x000e220008000800 */
[----:B------:R-:W-:Y:S02]  /*5150*/  LEA.HI.X.SX32 R67, R76, R141, 0x1, P6 ;  /* 0x0000008d4c437211 */ /* 0x000fe400030f0eff */
[----:B-1----:R-:W-:-:S02]  /*5160*/  IADD3 R68, P6, PT, R73, R136, RZ ;  /* 0x0000008849447210 */ /* 0x002fc40007fde0ff */
[-C--:B------:R-:W-:Y:S01]  /*5170*/  LEA.HI.X.SX32 R65, R74, R141.reuse, 0x1, P5 ;  /* 0x0000008d4a417211 */ /* 0x080fe200028f0eff */
[----:B------:R-:W-:Y:S01]  /*5180*/  IMAD R74, R70, UR8, RZ ;  /* 0x00000008464a7c24 */ /* 0x000fe2000f8e02ff */
[-C--:B------:R-:W-:Y:S01]  /*5190*/  LEA.HI.X.SX32 R69, R73, R141.reuse, 0x1, P6 ;  /* 0x0000008d49457211 */ /* 0x080fe200030f0eff */
[----:B------:R-:W-:Y:S01]  /*51a0*/  IMAD R76, R71, UR9, RZ ;  /* 0x00000009474c7c24 */ /* 0x000fe2000f8e02ff */
[-C--:B------:R-:W-:Y:S01]  /*51b0*/  IADD3 R70, P6, PT, R72, R136.reuse, RZ ;  /* 0x0000008848467210 */ /* 0x080fe20007fde0ff */
[----:B------:R-:W-:Y:S01]  /*51c0*/  IMAD R82, R78, UR4, RZ ;  /* 0x000000044e527c24 */ /* 0x000fe2000f8e02ff */
[C---:B------:R-:W-:Y:S01]  /*51d0*/  SHF.R.U64 R80, R79.reuse, 0x4, RZ ;  /* 0x000000044f507819 */ /* 0x040fe200000012ff */
[----:B------:R-:W1:Y:S01]  /*51e0*/  LDCU UR8, c[0x0][0x3b0] ;  /* 0x00007600ff0877ac */ /* 0x000e620008000800 */
[----:B------:R-:W-:Y:S02]  /*51f0*/  LEA.HI.X.SX32 R71, R72, R141, 0x1, P6 ;  /* 0x0000008d48477211 */ /* 0x000fe400030f0eff */
[----:B------:R-:W-:Y:S01]  /*5200*/  SHF.R.U64 R79, R79, 0x1, RZ ;  /* 0x000000014f4f7819 */ /* 0x000fe200000012ff */
[----:B------:R-:W1:Y:S01]  /*5210*/  LDCU UR9, c[0x0][0x3b0] ;  /* 0x00007600ff0977ac */ /* 0x000e620008000800 */
[----:B------:R-:W-:-:S02]  /*5220*/  IADD3 R72, P6, PT, R74, R136, RZ ;  /* 0x000000884a487210 */ /* 0x000fc40007fde0ff */
[----:B------:R-:W-:Y:S01]  /*5230*/  LOP3.LUT P5, RZ, R79, 0x1, RZ, 0xc0, !PT ;  /* 0x000000014fff7812 */ /* 0x000fe200078ac0ff */
[----:B-----5:R-:W-:Y:S01]  /*5240*/  IMAD R79, R75, UR11, RZ ;  /* 0x0000000b4b4f7c24 */ /* 0x020fe2000f8e02ff */
[-C--:B------:R-:W-:Y:S01]  /*5250*/  LEA.HI.X.SX32 R73, R74, R141.reuse, 0x1, P6 ;  /* 0x0000008d4a497211 */ /* 0x080fe200030f0eff */
[----:B------:R-:W-:Y:S01]  /*5260*/  IMAD R86, R81, UR4, RZ ;  /* 0x0000000451567c24 */ /* 0x000fe2000f8e02ff */
[-C--:B------:R-:W-:Y:S01]  /*5270*/  IADD3 R74, P6, PT, R76, R136.reuse, RZ ;  /* 0x000000884c4a7210 */ /* 0x080fe20007fde0ff */
[----:B------:R-:W-:Y:S01]  /*5280*/  IMAD R88, R83, UR4, RZ ;  /* 0x0000000453587c24 */ /* 0x000fe2000f8e02ff */
[----:B------:R-:W-:Y:S01]  /*5290*/  LOP3.LUT P3, RZ, R80, 0x1, RZ, 0xc0, !PT ;  /* 0x0000000150ff7812 */ /* 0x000fe2000786c0ff */
[----:B0-----:R-:W-:Y:S01]  /*52a0*/  IMAD R80, R77, UR7, RZ ;  /* 0x000000074d507c24 */ /* 0x001fe2000f8e02ff */
[-C--:B------:R-:W-:Y:S01]  /*52b0*/  LEA.HI.X.SX32 R75, R76, R141.reuse, 0x1, P6 ;  /* 0x0000008d4c4b7211 */ /* 0x080fe200030f0eff */
[----:B------:R-:W0:Y:S01]  /*52c0*/  LDCU UR7, c[0x0][0x3b0] ;  /* 0x00007600ff0777ac */ /* 0x000e220008000800 */
[C---:B------:R-:W-:Y:S01]  /*52d0*/  IADD3 R76, P6, PT, R79.reuse, R136, RZ ;  /* 0x000000884f4c7210 */ /* 0x040fe20007fde0ff */
[----:B------:R-:W5:Y:S03]  /*52e0*/  LDCU UR11, c[0x0][0x3b0] ;  /* 0x00007600ff0b77ac */ /* 0x000f660008000800 */
[----:B------:R-:W-:-:S02]  /*52f0*/  LEA.HI.X.SX32 R77, R79, R141, 0x1, P6 ;  /* 0x0000008d4f4d7211 */ /* 0x000fc400030f0eff */
[----:B------:R-:W-:-:S04]  /*5300*/  IADD3 R78, P6, PT, R80, R136, RZ ;  /* 0x00000088504e7210 */ /* 0x000fc80007fde0ff */
[----:B------:R-:W-:Y:S02]  /*5310*/  LEA.HI.X.SX32 R79, R80, R141, 0x1, P6 ;  /* 0x0000008d504f7211 */ /* 0x000fe400030f0eff */
[----:B------:R-:W-:-:S04]  /*5320*/  IADD3 R80, P6, PT, R82, R136, RZ ;  /* 0x0000008852507210 */ /* 0x000fc80007fde0ff */
[-C--:B------:R-:W-:Y:S02]  /*5330*/  LEA.HI.X.SX32 R81, R82, R141.reuse, 0x1, P6 ;  /* 0x0000008d52517211 */ /* 0x080fe400030f0eff */
[-C--:B------:R-:W-:Y:S01]  /*5340*/  IADD3 R82, P6, PT, R86, R136.reuse, RZ ;  /* 0x0000008856527210 */ /* 0x080fe20007fde0ff */
[----:B0-----:R-:W-:Y:S01]  /*5350*/  IMAD R89, R84, UR7, RZ ;  /* 0x0000000754597c24 */ /* 0x001fe2000f8e02ff */
[----:B------:R-:W0:Y:S02]  /*5360*/  LDCU UR7, c[0x0][0x3b0] ;  /* 0x00007600ff0777ac */ /* 0x000e240008000800 */
[-C--:B------:R-:W-:Y:S02]  /*5370*/  LEA.HI.X.SX32 R83, R86, R141.reuse, 0x1, P6 ;  /* 0x0000008d56537211 */ /* 0x080fe400030f0eff */
[C---:B------:R-:W-:Y:S01]  /*5380*/  IADD3 R84, P6, PT, R88.reuse, R136, RZ ;  /* 0x0000008858547210 */ /* 0x040fe20007fde0ff */
[----:B-1----:R-:W-:Y:S01]  /*5390*/  IMAD R90, R85, UR8, RZ ;  /* 0x00000008555a7c24 */ /* 0x002fe2000f8e02ff */
[----:B------:R-:W1:Y:S02]  /*53a0*/  LDCU UR8, c[0x0][0x3b0] ;  /* 0x00007600ff0877ac */ /* 0x000e640008000800 */
[----:B------:R-:W-:-:S02]  /*53b0*/  LEA.HI.X.SX32 R85, R88, R141, 0x1, P6 ;  /* 0x0000008d58557211 */ /* 0x000fc400030f0eff */
[-C--:B------:R-:W-:Y:S01]  /*53c0*/  IADD3 R86, P6, PT, R89, R136.reuse, RZ ;  /* 0x0000008859567210 */ /* 0x080fe20007fde0ff */
[----:B------:R-:W-:Y:S01]  /*53d0*/  IMAD R92, R87, UR9, RZ ;  /* 0x00000009575c7c24 */ /* 0x000fe2000f8e02ff */
[----:B------:R-:W1:Y:S02]  /*53e0*/  LDCU UR9, c[0x0][0x3b0] ;  /* 0x00007600ff0977ac */ /* 0x000e640008000800 */
[-C--:B------:R-:W-:Y:S02]  /*53f0*/  LEA.HI.X.SX32 R87, R89, R141.reuse, 0x1, P6 ;  /* 0x0000008d59577211 */ /* 0x080fe400030f0eff */
[C---:B------:R-:W-:Y:S01]  /*5400*/  IADD3 R88, P6, PT, R90.reuse, R136, RZ ;  /* 0x000000885a587210 */ /* 0x040fe20007fde0ff */
[----:B-----5:R-:W-:Y:S01]  /*5410*/  IMAD R95, R91, UR11, RZ ;  /* 0x0000000b5b5f7c24 */ /* 0x020fe2000f8e02ff */
[----:B------:R-:W5:Y:S02]  /*5420*/  LDCU UR11, c[0x0][0x3b0] ;  /* 0x00007600ff0b77ac */ /* 0x000f640008000800 */
[----:B------:R-:W-:-:S02]  /*5430*/  LEA.HI.X.SX32 R89, R90, R141, 0x1, P6 ;  /* 0x0000008d5a597211 */ /* 0x000fc400030f0eff */
[CC--:B------:R-:W-:Y:S01]  /*5440*/  IADD3 R90, P6, PT, R92.reuse, R136.reuse, RZ ;  /* 0x000000885c5a7210 */ /* 0x0c0fe20007fde0ff */
[----:B0-----:R-:W-:Y:S01]  /*5450*/  IMAD R96, R93, UR7, RZ ;  /* 0x000000075d607c24 */ /* 0x001fe2000f8e02ff */
[----:B------:R-:W0:Y:S02]  /*5460*/  LDCU UR7, c[0x0][0x3b0] ;  /* 0x00007600ff0777ac */ /* 0x000e240008000800 */
[----:B------:R-:W-:Y:S02]  /*5470*/  LEA.HI.X.SX32 R91, R92, R141, 0x1, P6 ;  /* 0x0000008d5c5b7211 */ /* 0x000fe400030f0eff */
[----:B------:R-:W-:Y:S01]  /*5480*/  IADD3 R92, P6, PT, R95, R136, RZ ;  /* 0x000000885f5c7210 */ /* 0x000fe20007fde0ff */
[----:B------:R-:W-:-:S03]  /*5490*/  IMAD R98, R94, UR4, RZ ;  /* 0x000000045e627c24 */ /* 0x000fc6000f8e02ff */
[----:B------:R-:W-:Y:S02]  /*54a0*/  LEA.HI.X.SX32 R93, R95, R141, 0x1, P6 ;  /* 0x0000008d5f5d7211 */ /* 0x000fe400030f0eff */
[----:B------:R-:W-:Y:S01]  /*54b0*/  IADD3 R94, P6, PT, R96, R136, RZ ;  /* 0x00000088605e7210 */ /* 0x000fe20007fde0ff */
[----:B------:R-:W-:-:S03]  /*54c0*/  IMAD R101, R97, UR4, RZ ;  /* 0x0000000461657c24 */ /* 0x000fc6000f8e02ff */
[----:B------:R-:W-:Y:S02]  /*54d0*/  LEA.HI.X.SX32 R95, R96, R141, 0x1, P6 ;  /* 0x0000008d605f7211 */ /* 0x000fe400030f0eff */
[----:B------:R-:W-:Y:S01]  /*54e0*/  IADD3 R96, P6, PT, R98, R136, RZ ;  /* 0x0000008862607210 */ /* 0x000fe20007fde0ff */
[----:B------:R-:W-:-:S03]  /*54f0*/  IMAD R102, R99, UR4, RZ ;  /* 0x0000000463667c24 */ /* 0x000fc6000f8e02ff */
[-C--:B------:R-:W-:Y:S02]  /*5500*/  LEA.HI.X.SX32 R97, R98, R141.reuse, 0x1, P6 ;  /* 0x0000008d62617211 */ /* 0x080fe400030f0eff */
[CC--:B------:R-:W-:Y:S01]  /*5510*/  IADD3 R98, P6, PT, R101.reuse, R136.reuse, RZ ;  /* 0x0000008865627210 */ /* 0x0c0fe20007fde0ff */
[----:B0-----:R-:W-:Y:S01]  /*5520*/  IMAD R105, R100, UR7, RZ ;  /* 0x0000000764697c24 */ /* 0x001fe2000f8e02ff */
[----:B------:R-:W0:Y:S02]  /*5530*/  LDCU UR7, c[0x0][0x3b0] ;  /* 0x00007600ff0777ac */ /* 0x000e240008000800 */
[-C--:B------:R-:W-:Y:S02]  /*5540*/  LEA.HI.X.SX32 R99, R101, R141.reuse, 0x1, P6 ;  /* 0x0000008d65637211 */ /* 0x080fe400030f0eff */
[-C--:B------:R-:W-:Y:S01]  /*5550*/  IADD3 R100, P6, PT, R102, R136.reuse, RZ ;  /* 0x0000008866647210 */ /* 0x080fe20007fde0ff */
[----:B-1----:R-:W-:Y:S01]  /*5560*/  IMAD R106, R103, UR8, RZ ;  /* 0x00000008676a7c24 */ /* 0x002fe2000f8e02ff */
[----:B------:R-:W-:Y:S01]  /*5570*/  PRMT R179, RZ, 0x7610, R179 ;  /* 0x00007610ffb37816 */ /* 0x000fe200000000b3 */
[----:B------:R-:W-:Y:S01]  /*5580*/  IMAD R109, R104, UR9, RZ ;  /* 0x00000009686d7c24 */ /* 0x000fe2000f8e02ff */
[-C--:B------:R-:W-:Y:S01]  /*5590*/  LEA.HI.X.SX32 R101, R102, R141.reuse, 0x1, P6 ;  /* 0x0000008d66657211 */ /* 0x080fe200030f0eff */
[----:B-----5:R-:W-:Y:S01]  /*55a0*/  IMAD R111, R107, UR11, RZ ;  /* 0x0000000b6b6f7c24 */ /* 0x020fe2000f8e02ff */
[----:B------:R-:W-:Y:S01]  /*55b0*/  IADD3 R102, P6, PT, R105, R136, RZ ;  /* 0x0000008869667210 */ /* 0x000fe20007fde0ff */
[----:B------:R-:W-:Y:S01]  /*55c0*/  IMAD R116, R114, UR4, RZ ;  /* 0x0000000472747c24 */ /* 0x000fe2000f8e02ff */
[----:B------:R-:W-:Y:S01]  /*55d0*/  PRMT R250, RZ, 0x7610, R250 ;  /* 0x00007610fffa7816 */ /* 0x000fe200000000fa */
[----:B------:R-:W-:Y:S01]  /*55e0*/  IMAD R120, R115, UR4, RZ ;  /* 0x0000000473787c24 */ /* 0x000fe2000f8e02ff */
[----:B------:R-:W-:-:S02]  /*55f0*/  LEA.HI.X.SX32 R103, R105, R141, 0x1, P6 ;  /* 0x0000008d69677211 */ /* 0x000fc400030f0eff */
[----:B------:R-:W-:Y:S01]  /*5600*/  PRMT R181, RZ, 0x7610, R181 ;  /* 0x00007610ffb57816 */ /* 0x000fe200000000b5 */
[----:B------:R-:W-:Y:S01]  /*5610*/  IMAD R117, R127, 0x3d, RZ ;  /* 0x0000003d7f757824 */ /* 0x000fe200078e02ff */
[-C--:B------:R-:W-:Y:S01]  /*5620*/  IADD3 R104, P6, PT, R106, R136.reuse, RZ ;  /* 0x000000886a687210 */ /* 0x080fe20007fde0ff */
[----:B0-----:R-:W-:Y:S01]  /*5630*/  IMAD R113, R108, UR7, RZ ;  /* 0x000000076c717c24 */ /* 0x001fe2000f8e02ff */
[----:B------:R-:W0:Y:S02]  /*5640*/  LDCU UR7, c[0x0][0x3b0] ;  /* 0x00007600ff0777ac */ /* 0x000e240008000800 */
[-C--:B------:R-:W-:Y:S02]  /*5650*/  LEA.HI.X.SX32 R105, R106, R141.reuse, 0x1, P6 ;  /* 0x0000008d6a697211 */ /* 0x080fe400030f0eff */
[CC--:B------:R-:W-:Y:S01]  /*5660*/  IADD3 R106, P6, PT, R109.reuse, R136.reuse, RZ ;  /* 0x000000886d6a7210 */ /* 0x0c0fe20007fde0ff */
[----:B------:R-:W1:Y:S03]  /*5670*/  LDCU UR8, c[0x0][0x3b0] ;  /* 0x00007600ff0877ac */ /* 0x000e660008000800 */
[----:B------:R-:W-:Y:S01]  /*5680*/  LEA.HI.X.SX32 R107, R109, R141, 0x1, P6 ;  /* 0x0000008d6d6b7211 */ /* 0x000fe200030f0eff */
[----:B------:R-:W5:Y:S01]  /*5690*/  LDCU UR9, c[0x0][0x3b0] ;  /* 0x00007600ff0977ac */ /* 0x000f620008000800 */
[----:B------:R-:W-:Y:S01]  /*56a0*/  IADD3 R108, P6, PT, R111, R136, RZ ;  /* 0x000000886f6c7210 */ /* 0x000fe20007fde0ff */
[----:B------:R-:W-:-:S03]  /*56b0*/  IMAD R109, R127, 0x3b, RZ ;  /* 0x0000003b7f6d7824 */ /* 0x000fc600078e02ff */
[-C--:B------:R-:W-:Y:S02]  /*56c0*/  LEA.HI.X.SX32 R111, R111, R141.reuse, 0x1, P6 ;  /* 0x0000008d6f6f7211 */ /* 0x080fe400030f0eff */
[C---:B------:R-:W-:Y:S02]  /*56d0*/  IADD3 R110, P6, PT, R113.reuse, R136, RZ ;  /* 0x00000088716e7210 */ /* 0x040fe40007fde0ff */
[----:B------:R-:W-:Y:S02]  /*56e0*/  SHF.R.S32.HI R112, RZ, 0x1f, R109 ;  /* 0x0000001fff707819 */ /* 0x000fe4000001146d */
[----:B------:R-:W-:Y:S02]  /*56f0*/  LEA.HI.X.SX32 R113, R113, R141, 0x1, P6 ;  /* 0x0000008d71717211 */ /* 0x000fe400030f0eff */
[----:B------:R-:W-:Y:S01]  /*5700*/  IADD3 R122, P6, PT, R109, R148, RZ ;  /* 0x000000946d7a7210 */ /* 0x000fe20007fde0ff */
[----:B------:R-:W-:Y:S02]  /*5710*/  @P0 IMAD.MOV.U32 R118, RZ, RZ, R108 ;  /* 0x000000ffff760224 */ /* 0x000fe400078e006c */
[----:B------:R-:W-:-:S02]  /*5720*/  @P0 IMAD.MOV.U32 R119, RZ, RZ, R111 ;  /* 0x000000ffff770224 */ /* 0x000fc400078e006f */
[----:B------:R-:W-:Y:S01]  /*5730*/  IMAD.X R123, R112, 0x1, R143, P6 ;  /* 0x00000001707b7824 */ /* 0x000fe200030e068f */
[CC--:B------:R-:W-:Y:S02]  /*5740*/  IADD3 R114, P6, PT, R116.reuse, R136.reuse, RZ ;  /* 0x0000008874727210 */ /* 0x0c0fe40007fde0ff */
[----:B------:R0:W3:Y:S02]  /*5750*/  @P0 LDG.E.U8 R179, desc[UR26][R118.64] ;  /* 0x0000001a76b30981 */ /* 0x0000e4000c1e1100 */
[----:B------:R-:W-:Y:S02]  /*5760*/  LEA.HI.X.SX32 R115, R116, R141, 0x1, P6 ;  /* 0x0000008d74737211 */ /* 0x000fe400030f0eff */
[----:B------:R-:W3:Y:S01]  /*5770*/  @P3 LDG.E.U8 R250, desc[UR26][R122.64] ;  /* 0x0000001a7afa3981 */ /* 0x000ee2000c1e1100 */
[----:B------:R-:W-:Y:S01]  /*5780*/  IADD3 R116, P3, PT, R120, R136, RZ ;  /* 0x0000008878747210 */ /* 0x000fe20007f7e0ff */
[----:B0-----:R-:W-:Y:S02]  /*5790*/  @P0 IMAD.MOV.U32 R118, RZ, RZ, R110 ;  /* 0x000000ffff760224 */ /* 0x001fe400078e006e */
[----:B------:R-:W-:-:S05]  /*57a0*/  @P0 IMAD.MOV.U32 R119, RZ, RZ, R113 ;  /* 0x000000ffff770224 */ /* 0x000fca00078e0071 */
[----:B------:R0:W3:Y:S01]  /*57b0*/  @P0 LDG.E.U8 R181, desc[UR26][R118.64] ;  /* 0x0000001a76b50981 */ /* 0x0000e2000c1e1100 */
[----:B------:R-:W-:Y:S01]  /*57c0*/  PRMT R252, RZ, 0x7610, R252 ;  /* 0x00007610fffc7816 */ /* 0x000fe200000000fc */
[----:B------:R-:W-:Y:S01]  /*57d0*/  @P0 IMAD.MOV.U32 R124, RZ, RZ, R116 ;  /* 0x000000ffff7c0224 */ /* 0x000fe200078e0074 */
[----:B0-----:R-:W-:Y:S01]  /*57e0*/  LEA.HI.X.SX32 R119, R120, R141, 0x1, P3 ;  /* 0x0000008d78777211 */ /* 0x001fe200018f0eff */
[----:B------:R-:W-:Y:S01]  /*57f0*/  IMAD R118, R127, 0x3e, RZ ;  /* 0x0000003e7f767824 */ /* 0x000fe200078e02ff */
[----:B------:R-:W-:Y:S02]  /*5800*/  SHF.R.S32.HI R120, RZ, 0x1f, R117 ;  /* 0x0000001fff787819 */ /* 0x000fe40000011475 */
[----:B------:R-:W-:Y:S01]  /*5810*/  IADD3 R128, P3, PT, R117, R148, RZ ;  /* 0x0000009475807210 */ /* 0x000fe20007f7e0ff */
[----:B------:R-:W-:Y:S01]  /*5820*/  @P0 IMAD.MOV.U32 R125, RZ, RZ, R119 ;  /* 0x000000ffff7d0224 */ /* 0x000fe200078e0077 */
[----:B------:R-:W-:Y:S01]  /*5830*/  SHF.R.S32.HI R121, RZ, 0x1f, R118 ;  /* 0x0000001fff797819 */ /* 0x000fe20000011476 */
[----:B------:R-:W-:-:S02]  /*5840*/  IMAD R122, R127, 0x3f, RZ ;  /* 0x0000003f7f7a7824 */ /* 0x000fc400078e02ff */
[--C-:B------:R-:W-:Y:S01]  /*5850*/  IMAD.X R129, R120, 0x1, R143.reuse, P3 ;  /* 0x0000000178817824 */ /* 0x100fe200018e068f */
[----:B------:R-:W-:Y:S01]  /*5860*/  IADD3 R126, P3, PT, R118, R148, RZ ;  /* 0x00000094767e7210 */ /* 0x000fe20007f7e0ff */
[----:B------:R-:W-:Y:S01]  /*5870*/  IMAD R144, R144, UR4, RZ ;  /* 0x0000000490907c24 */ /* 0x000fe2000f8e02ff */
[----:B------:R-:W0:Y:S01]  /*5880*/  LDCU UR4, c[0x0][0x3b0] ;  /* 0x00007600ff0477ac */ /* 0x000e220008000800 */
[----:B------:R-:W-:Y:S01]  /*5890*/  IMAD R147, R134, UR7, RZ ;  /* 0x0000000786937c24 */ /* 0x000fe2000f8e02ff */
[----:B------:R1:W3:Y:S01]  /*58a0*/  @P0 LDG.E.U8 R252, desc[UR26][R124.64] ;  /* 0x0000001a7cfc0981 */ /* 0x0002e2000c1e1100 */
[----:B------:R-:W-:Y:S01]  /*58b0*/  IMAD.X R127, R121, 0x1, R143, P3 ;  /* 0x00000001797f7824 */ /* 0x000fe200018e068f */
[----:B------:R-:W0:Y:S01]  /*58c0*/  LDCU UR7, c[0x0][0x3b0] ;  /* 0x00007600ff0777ac */ /* 0x000e220008000800 */
[----:B------:R-:W-:Y:S02]  /*58d0*/  SHF.R.S32.HI R123, RZ, 0x1f, R122 ;  /* 0x0000001fff7b7819 */ /* 0x000fe4000001147a */
[----:B------:R-:W-:-:S02]  /*58e0*/  PRMT R213, RZ, 0x7610, R213 ;  /* 0x00007610ffd57816 */ /* 0x000fc400000000d5 */
[----:B-1----:R-:W-:-:S04]  /*58f0*/  IADD3 R124, P3, PT, R122, R148, RZ ;  /* 0x000000947a7c7210 */ /* 0x002fc80007f7e0ff */
[----:B------:R1:W3:Y:S01]  /*5900*/  @P4 LDG.E.U8 R213, desc[UR26][R128.64] ;  /* 0x0000001a80d54981 */ /* 0x0002e2000c1e1100 */
[----:B------:R-:W-:Y:S01]  /*5910*/  PRMT R217, RZ, 0x7610, R217 ;  /* 0x00007610ffd97816 */ /* 0x000fe200000000d9 */
[----:B------:R-:W-:Y:S01]  /*5920*/  IMAD.X R125, R123, 0x1, R143, P3 ;  /* 0x000000017b7d7824 */ /* 0x000fe200018e068f */
[----:B------:R-:W-:Y:S01]  /*5930*/  IADD3 R209, P3, PT, R144, R136, RZ ;  /* 0x0000008890d17210 */ /* 0x000fe20007f7e0ff */
[----:B-----5:R-:W-:-:S03]  /*5940*/  IMAD R143, R135, UR9, RZ ;  /* 0x00000009878f7c24 */ /* 0x020fc6000f8e02ff */
[----:B------:R5:W3:Y:S01]  /*5950*/  @!P2 LDG.E.U8 R217, desc[UR26][R124.64] ;  /* 0x0000001a7cd9a981 */ /* 0x000ae2000c1e1100 */
[-C--:B------:R-:W-:Y:S01]  /*5960*/  IADD3 R134, P2, PT, R147, R136.reuse, RZ ;  /* 0x0000008893867210 */ /* 0x080fe20007f5e0ff */
[----:B-1----:R-:W-:Y:S01]  /*5970*/  IMAD R129, R138, UR8, RZ ;  /* 0x000000088a817c24 */ /* 0x002fe2000f8e02ff */
[-C--:B------:R-:W-:Y:S01]  /*5980*/  LEA.HI.X.SX32 R149, R144, R141.reuse, 0x1, P3 ;  /* 0x0000008d90957211 */ /* 0x080fe200018f0eff */
[----:B0-----:R-:W-:Y:S01]  /*5990*/  IMAD R145, R139, UR4, RZ ;  /* 0x000000048b917c24 */ /* 0x001fe2000f8e02ff */
[-C--:B------:R-:W-:Y:S01]  /*59a0*/  LEA.HI.X.SX32 R147, R147, R141.reuse, 0x1, P2 ;  /* 0x0000008d93937211 */ /* 0x080fe200010f0eff */
[----:B------:R-:W-:Y:S01]  /*59b0*/  IMAD R137, R137, UR7, RZ ;  /* 0x0000000789897c24 */ /* 0x000fe2000f8e02ff */
[-C--:B------:R-:W-:Y:S02]  /*59c0*/  IADD3 R138, P3, PT, R143, R136.reuse, RZ ;  /* 0x000000888f8a7210 */ /* 0x080fe40007f7e0ff */
[----:B-----5:R-:W-:Y:S02]  /*59d0*/  IADD3 R124, P2, PT, R129, R136, RZ ;  /* 0x00000088817c7210 */ /* 0x020fe40007f5e0ff */
[----:B------:R-:W-:-:S02]  /*59e0*/  LEA.HI.X.SX32 R143, R143, R141, 0x1, P3 ;  /* 0x0000008d8f8f7211 */ /* 0x000fc400018f0eff */
[-C--:B------:R-:W-:Y:S02]  /*59f0*/  LEA.HI.X.SX32 R125, R129, R141.reuse, 0x1, P2 ;  /* 0x0000008d817d7211 */ /* 0x080fe400010f0eff */
[-C--:B------:R-:W-:Y:S02]  /*5a00*/  IADD3 R144, P2, PT, R145, R136.reuse, RZ ;  /* 0x0000008891907210 */ /* 0x080fe40007f5e0ff */
[----:B------:R-:W-:Y:S02]  /*5a10*/  IADD3 R136, P3, PT, R137, R136, RZ ;  /* 0x0000008889887210 */ /* 0x000fe40007f7e0ff */
[----:B------:R-:W-:Y:S02]  /*5a20*/  PRMT R215, RZ, 0x7610, R215 ;  /* 0x00007610ffd77816 */ /* 0x000fe400000000d7 */
[-C--:B------:R-:W-:Y:S02]  /*5a30*/  LEA.HI.X.SX32 R145, R145, R141.reuse, 0x1, P2 ;  /* 0x0000008d91917211 */ /* 0x080fe400010f0eff */
[----:B------:R-:W-:-:S02]  /*5a40*/  LEA.HI.X.SX32 R141, R137, R141, 0x1, P3 ;  /* 0x0000008d898d7211 */ /* 0x000fc400018f0eff */
[----:B------:R-:W-:Y:S01]  /*5a50*/  PRMT R164, RZ, 0x7610, R164 ;  /* 0x00007610ffa47816 */ /* 0x000fe200000000a4 */
[----:B------:R0:W5:Y:S01]  /*5a60*/  @P5 LDG.E.U8 R215, desc[UR26][R126.64] ;  /* 0x0000001a7ed75981 */ /* 0x000162000c1e1100 */
[----:B------:R-:W-:Y:S02]  /*5a70*/  PRMT R166, RZ, 0x7610, R166 ;  /* 0x00007610ffa67816 */ /* 0x000fe400000000a6 */
[----:B------:R-:W-:Y:S02]  /*5a80*/  PRMT R168, RZ, 0x7610, R168 ;  /* 0x00007610ffa87816 */ /* 0x000fe400000000a8 */
[----:B------:R-:W-:Y:S02]  /*5a90*/  PRMT R170, RZ, 0x7610, R170 ;  /* 0x00007610ffaa7816 */ /* 0x000fe400000000aa */
[----:B------:R-:W-:Y:S02]  /*5aa0*/  PRMT R172, RZ, 0x7610, R172 ;  /* 0x00007610ffac7816 */ /* 0x000fe400000000ac */
[----:B------:R-:W-:-:S02]  /*5ab0*/  PRMT R174, RZ, 0x7610, R174 ;  /* 0x00007610ffae7816 */ /* 0x000fc400000000ae */
[----:B------:R-:W-:Y:S02]  /*5ac0*/  PRMT R176, RZ, 0x7610, R176 ;  /* 0x00007610ffb07816 */ /* 0x000fe400000000b0 */
        /* <DEDUP_REMOVED lines=14> */
[----:B------:R-:W-:Y:S01]  /*5bb0*/  PRMT R177, RZ, 0x7610, R177 ;  /* 0x00007610ffb17816 */ /* 0x000fe200000000b1 */
[----:B------:R-:W-:Y:S01]  /*5bc0*/  @P0 IMAD.MOV.U32 R148, RZ, RZ, R209 ;  /* 0x000000ffff940224 */ /* 0x000fe200078e00d1 */
[----:B------:R-:W-:Y:S01]  /*5bd0*/  PRMT R248, RZ, 0x7610, R248 ;  /* 0x00007610fff87816 */ /* 0x000fe200000000f8 */
[----:B------:R-:W-:Y:S01]  /*5be0*/  @P0 IMAD.MOV.U32 R135, RZ, RZ, R147 ;  /* 0x000000ffff870224 */ /* 0x000fe200078e0093 */
[----:B------:R-:W-:Y:S01]  /*5bf0*/  PRMT R128, RZ, 0x7610, R128 ;  /* 0x00007610ff807816 */ /* 0x000fe20000000080 */
[----:B------:R-:W-:Y:S01]  /*5c00*/  @P0 IMAD.MOV.U32 R139, RZ, RZ, R143 ;  /* 0x000000ffff8b0224 */ /* 0x000fe200078e008f */
[----:B0-----:R-:W-:Y:S01]  /*5c10*/  PRMT R126, RZ, 0x7610, R126 ;  /* 0x00007610ff7e7816 */ /* 0x001fe2000000007e */
[----:B------:R-:W-:Y:S01]  /*5c20*/  @P0 IMAD.MOV.U32 R137, RZ, RZ, R141 ;  /* 0x000000ffff890224 */ /* 0x000fe200078e008d */
[----:B------:R-:W-:Y:S01]  /*5c30*/  PRMT R127, RZ, 0x7610, R127 ;  /* 0x00007610ff7f7816 */ /* 0x000fe2000000007f */
[----:B------:R-:W5:Y:S01]  /*5c40*/  @P0 LDG.E.U8 R164, desc[UR26][R64.64] ;  /* 0x0000001a40a40981 */ /* 0x000f62000c1e1100 */
[----:B------:R-:W-:-:S02]  /*5c50*/  PRMT R219, RZ, 0x7610, R219 ;  /* 0x00007610ffdb7816 */ /* 0x000fc400000000db */
[----:B------:R-:W-:Y:S01]  /*5c60*/  PRMT R221, RZ, 0x7610, R221 ;  /* 0x00007610ffdd7816 */ /* 0x000fe200000000dd */
[----:B------:R-:W5:Y:S01]  /*5c70*/  @P0 LDG.E.U8 R166, desc[UR26][R66.64] ;  /* 0x0000001a42a60981 */ /* 0x000f62000c1e1100 */
[----:B------:R-:W-:-:S03]  /*5c80*/  PRMT R223, RZ, 0x7610, R223 ;  /* 0x00007610ffdf7816 */ /* 0x000fc600000000df */
[----:B------:R-:W5:Y:S04]  /*5c90*/  @P0 LDG.E.U8 R168, desc[UR26][R68.64] ;  /* 0x0000001a44a80981 */ /* 0x000f68000c1e1100 */
        /* <DEDUP_REMOVED lines=20> */
[----:B------:R0:W5:Y:S04]  /*5de0*/  @P0 LDG.E.U8 R128, desc[UR26][R148.64] ;  /* 0x0000001a94800981 */ /* 0x000168000c1e1100 */
[----:B------:R1:W5:Y:S04]  /*5df0*/  @P0 LDG.E.U8 R126, desc[UR26][R134.64] ;  /* 0x0000001a867e0981 */ /* 0x000368000c1e1100 */
[----:B------:R-:W5:Y:S04]  /*5e00*/  @P0 LDG.E.U8 R127, desc[UR26][R124.64] ;  /* 0x0000001a7c7f0981 */ /* 0x000f68000c1e1100 */
[----:B------:R-:W5:Y:S04]  /*5e10*/  @P0 LDG.E.U8 R219, desc[UR26][R138.64] ;  /* 0x0000001a8adb0981 */ /* 0x000f68000c1e1100 */
[----:B------:R-:W5:Y:S04]  /*5e20*/  @P0 LDG.E.U8 R221, desc[UR26][R144.64] ;  /* 0x0000001a90dd0981 */ /* 0x000f68000c1e1100 */
[----:B------:R1:W5:Y:S01]  /*5e30*/  @P0 LDG.E.U8 R223, desc[UR26][R136.64] ;  /* 0x0000001a88df0981 */ /* 0x000362000c1e1100 */
[----:B------:R-:W-:-:S04]  /*5e40*/  @!UP1 UIADD3 UR4, UPT, UPT, -UR5, 0x100000, URZ ;  /* 0x0010000005049890 */ /* 0x000fc8000fffe1ff */
[----:B------:R-:W-:Y:S02]  /*5e50*/  @!UP1 USHF.L.U32 UR5, UR4, 0xb, URZ ;  /* 0x0000000b04059899 */ /* 0x000fe400080006ff */
[----:B------:R-:W-:Y:S01]  /*5e60*/  @!UP1 USHF.L.U32 UR4, UR4, 0x1, URZ ;  /* 0x0000000104049899 */ /* 0x000fe200080006ff */
[----:B------:R-:W-:Y:S01]  /*5e70*/  VOTEU.ALL UP1, P1 ;  /* 0x0000000000ff7886 */ /* 0x000fe20000820000 */
[C---:B0-----:R-:W-:Y:S02]  /*5e80*/  LOP3.LUT R148, R3.reuse, 0x10, RZ, 0x3c, !PT ;  /* 0x0000001003947812 */ /* 0x041fe400078e3cff */
[----:B------:R-:W-:-:S08]  /*5e90*/  LOP3.LUT R129, R3, 0x30, RZ, 0x3c, !PT ;  /* 0x0000003003817812 */ /* 0x000fd000078e3cff */
[----:B------:R0:W0:Y:S01]  /*5ea0*/  @!UP1 SYNCS.EXCH.64 URZ, [UR13+0x6008], UR4 ;  /* 0x006008040dff95b2 */ /* 0x0000220008000100 */
[----:B--2---:R2:W-:Y:S04]  /*5eb0*/  STS.U8 [R3+UR13+0xc00], R236 ;  /* 0x000c00ec03007988 */ /* 0x0045e8000800000d */
[----:B------:R-:W-:Y:S01]  /*5ec0*/  STS.U8 [R3+UR13+0x400], R242 ;  /* 0x000400f203007988 */ /* 0x000fe2000800000d */
[----:B--2---:R-:W-:-:S03]  /*5ed0*/  LOP3.LUT R236, R3, 0x20, RZ, 0x3c, !PT ;  /* 0x0000002003ec7812 */ /* 0x004fc600078e3cff */
[----:B------:R-:W-:Y:S04]  /*5ee0*/  STS.U8 [R3+UR13+0x800], R240 ;  /* 0x000800f003007988 */ /* 0x000fe8000800000d */
[----:B------:R-:W-:Y:S04]  /*5ef0*/  STS.U8 [R3+UR13+0x1000], R234 ;  /* 0x001000ea03007988 */ /* 0x000fe8000800000d */
[----:B------:R-:W-:Y:S04]  /*5f00*/  STS.U8 [R3+UR13+0x1400], R246 ;  /* 0x001400f603007988 */ /* 0x000fe8000800000d */
[----:B------:R-:W-:Y:S04]  /*5f10*/  STS.U8 [R3+UR13+0x1800], R244 ;  /* 0x001800f403007988 */ /* 0x000fe8000800000d */
[----:B------:R-:W-:Y:S04]  /*5f20*/  STS.U8 [R3+UR13], R232 ;  /* 0x000000e803007988 */ /* 0x000fe8000800000d */
[----:B------:R-:W-:Y:S04]  /*5f30*/  STS.U8 [R3+UR13+0x1c00], R238 ;  /* 0x001c00ee03007988 */ /* 0x000fe8000800000d */
[----:B------:R-:W-:Y:S04]  /*5f40*/  STS.U8 [R148+UR13+0x80], R203 ;  /* 0x000080cb94007988 */ /* 0x000fe8000800000d */
[----:B------:R-:W-:Y:S04]  /*5f50*/  STS.U8 [R148+UR13+0x480], R199 ;  /* 0x000480c794007988 */ /* 0x000fe8000800000d */
[----:B------:R-:W-:Y:S04]  /*5f60*/  STS.U8 [R148+UR13+0x880], R201 ;  /* 0x000880c994007988 */ /* 0x000fe8000800000d */
[----:B----4-:R-:W-:Y:S04]  /*5f70*/  STS.U8 [R148+UR13+0xc80], R195 ;  /* 0x000c80c394007988 */ /* 0x010fe8000800000d */
[----:B------:R-:W-:Y:S04]  /*5f80*/  STS.U8 [R148+UR13+0x1080], R207 ;  /* 0x001080cf94007988 */ /* 0x000fe8000800000d */
[----:B------:R-:W-:Y:S04]  /*5f90*/  STS.U8 [R148+UR13+0x1480], R211 ;  /* 0x001480d394007988 */ /* 0x000fe8000800000d */
[----:B------:R-:W-:Y:S04]  /*5fa0*/  STS.U8 [R148+UR13+0x1880], R197 ;  /* 0x001880c594007988 */ /* 0x000fe8000800000d */
[----:B------:R-:W-:Y:S01]  /*5fb0*/  STS.U8 [R148+UR13+0x1c80], R193 ;  /* 0x001c80c194007988 */ /* 0x000fe2000800000d */
[----:B-1----:R-:W-:-:S03]  /*5fc0*/  LOP3.LUT R135, R3, 0x60, RZ, 0x3c, !PT ;  /* 0x0000006003877812 */ /* 0x002fc600078e3cff */
[----:B------:R1:W-:Y:S01]  /*5fd0*/  STS.U8 [R236+UR13+0x900], R131 ;  /* 0x00090083ec007988 */ /* 0x0003e2000800000d */
[----:B------:R-:W-:-:S03]  /*5fe0*/  LOP3.LUT R137, R3, 0x70, RZ, 0x3c, !PT ;  /* 0x0000007003897812 */ /* 0x000fc600078e3cff */
[----:B------:R2:W-:Y:S01]  /*5ff0*/  STS.U8 [R236+UR13+0x1900], R133 ;  /* 0x00190085ec007988 */ /* 0x0005e2000800000d */
[----:B-1----:R-:W-:-:S03]  /*6000*/  LOP3.LUT R131, R3, 0x40, RZ, 0x3c, !PT ;  /* 0x0000004003837812 */ /* 0x002fc600078e3cff */
[----:B------:R1:W-:Y:S01]  /*6010*/  STS.U8 [R236+UR13+0x100], R191 ;  /* 0x000100bfec007988 */ /* 0x0003e2000800000d */
[----:B--2---:R-:W-:-:S03]  /*6020*/  LOP3.LUT R133, R3, 0x50, RZ, 0x3c, !PT ;  /* 0x0000005003857812 */ /* 0x004fc600078e3cff */
[----:B------:R1:W-:Y:S04]  /*6030*/  STS.U8 [R236+UR13+0x500], R205 ;  /* 0x000500cdec007988 */ /* 0x0003e8000800000d */
        /* <DEDUP_REMOVED lines=11> */
[----:B---3--:R1:W-:Y:S04]  /*60f0*/  STS.U8 [R129+UR13+0x1d80], R250 ;  /* 0x001d80fa81007988 */ /* 0x0083e8000800000d */
        /* <DEDUP_REMOVED lines=23> */
[----:B-----5:R1:W-:Y:S04]  /*6270*/  STS.U8 [R135+UR13+0x1f00], R215 ;  /* 0x001f00d787007988 */ /* 0x0203e8000800000d */
        /* <DEDUP_REMOVED lines=39> */
[----:B------:R1:W-:Y:S01]  /*64f0*/  STS.U8 [R129+UR13+0x4f80], R223 ;  /* 0x004f80df81007988 */ /* 0x0003e2000800000d */
[----:B0-----:R0:W-:Y:S06]  /*6500*/  MEMBAR.ALL.CTA ;  /* 0x0000000000007992 */ /* 0x0011ec0000008000 */
[----:B0-----:R-:W0:Y:S02]  /*6510*/  FENCE.VIEW.ASYNC.S ;  /* 0x00000000000073c6 */ /* 0x001e240000000000 */
[----:B0-----:R-:W-:Y:S01]  /*6520*/  BAR.SYNC.DEFER_BLOCKING 0x0 ;  /* 0x0000000000007b1d */ /* 0x001fe20000010000 */
[----:B------:R-:W-:-:S04]  /*6530*/  ISETP.NE.U32.AND P0, PT, RZ, UR6, PT ;  /* 0x00000006ff007c0c */ /* 0x000fc8000bf05070 */
[C---:B------:R-:W-:Y:S02]  /*6540*/  ISETP.LT.OR P2, PT, R58.reuse, 0x40, P0 ;  /* 0x000000403a00780c */ /* 0x040fe40000741670 */
[----:B------:R-:W-:-:S11]  /*6550*/  ISETP.GE.AND P3, PT, R58, 0x80, PT ;  /* 0x000000803a00780c */ /* 0x000fd60003f66270 */
[----:B-1----:R-:W-:Y:S05]  /*6560*/  @P2 BRA `(.L_x_6) ;  /* 0x0000000000682947 */ /* 0x002fea0003800000 */
[----:B------:R-:W-:Y:S02]  /*6570*/  UIADD3 UR4, UPT, UPT, UR13, 0x4000, URZ ;  /* 0x000040000d047890 */ /* 0x000fe4000fffe0ff */
[----:B------:R-:W-:Y:S02]  /*6580*/  USHF.R.U32.HI UR6, URZ, 0x4, UR13 ;  /* 0x00000004ff067899 */ /* 0x000fe4000801160d */
[----:B------:R-:W-:Y:S02]  /*6590*/  USHF.R.U32.HI UR4, URZ, 0x4, UR4 ;  /* 0x00000004ff047899 */ /* 0x000fe40008011604 */
[----:B------:R-:W-:Y:S02]  /*65a0*/  USGXT.U32 UR6, UR6, 0xe ;  /* 0x0000000e0606789a */ /* 0x000fe40008000000 */
[----:B------:R-:W-:Y:S01]  /*65b0*/  USGXT.U32 UR8, UR4, 0xe ;  /* 0x0000000e0408789a */ /* 0x000fe20008000000 */
[----:B------:R-:W-:Y:S01]  /*65c0*/  UMOV UR16, 0x100 ;  /* 0x0000010000107882 */ /* 0x000fe20000000000 */
[----:B------:R-:W-:Y:S01]  /*65d0*/  UMOV UR17, 0x40004040 ;  /* 0x4000404000117882 */ /* 0x000fe20000000000 */
[----:B------:R-:W-:Y:S01]  /*65e0*/  UMOV UR18, 0xfffffffe ;  /* 0xfffffffe00127882 */ /* 0x000fe20000000000 */
[----:B------:R-:W-:Y:S01]  /*65f0*/  UMOV UR19, 0x7fffbfdf ;  /* 0x7fffbfdf00137882 */ /* 0x000fe20000000000 */
[----:B------:R-:W-:Y:S01]  /*6600*/  UMOV UR7, URZ ;  /* 0x000000ff00077c82 */ /* 0x000fe20008000000 */
[----:B------:R-:W-:Y:S01]  /*6610*/  UMOV UR9, URZ ;  /* 0x000000ff00097c82 */ /* 0x000fe20008000000 */
[----:B------:R-:W-:-:S02]  /*6620*/  UIADD3.64 UR16, UPT, UPT, UR6, UR16, URZ ;  /* 0x0000001006107297 */ /* 0x000fc4000fffe0ff */
[----:B------:R-:W-:Y:S01]  /*6630*/  UIADD3.64 UR18, UPT, UPT, UR8, -UR18, URZ ;  /* 0x8000001208127297 */ /* 0x000fe2000fffe0ff */
[----:B------:R-:W-:Y:S01]  /*6640*/  UMOV UR22, 0x0 ;  /* 0x0000000000167882 */ /* 0x000fe20000000000 */
[----:B------:R-:W-:Y:S01]  /*6650*/  UMOV UR23, 0x8108010 ;  /* 0x0810801000177882 */ /* 0x000fe20000000000 */
[----:B------:R-:W-:Y:S01]  /*6660*/  UMOV UR4, UR10 ;  /* 0x0000000a00047c82 */ /* 0x000fe20008000000 */
[----:B------:R-:W-:Y:S01]  /*6670*/  UMOV UR5, URZ ;  /* 0x000000ff00057c82 */ /* 0x000fe20008000000 */
[----:B------:R-:W-:Y:S01]  /*6680*/  UMOV UR7, 0x40004040 ;  /* 0x4000404000077882 */ /* 0x000fe20000000000 */
[----:B------:R-:W-:Y:S01]  /*6690*/  UMOV UR9, 0x80004020 ;  /* 0x8000402000097882 */ /* 0x000fe20000000000 */
[----:B------:R-:W-:Y:S01]  /*66a0*/  UMOV UR24, 0x0 ;  /* 0x0000000000187882 */ /* 0x000fe20000000000 */
[----:B------:R-:W-:Y:S01]  /*66b0*/  UMOV UR25, 0x8108010 ;  /* 0x0810801000197882 */ /* 0x000fe20000000000 */
[----:B------:R-:W-:Y:S01]  /*66c0*/  UMOV UR4, UR4 ;  /* 0x0000000400047c82 */ /* 0x000fe20008000000 */
[----:B------:R0:W-:Y:S01]  /*66d0*/  UTCQMMA gdesc[UR6], gdesc[UR8], tmem[UR12], tmem[UR22], idesc[UR23], !UPT ;  /* 0x00ff1608060075ea */ /* 0x0001e2000f80030c */
[----:B------:R0:W-:Y:S01]  /*66e0*/  UTCQMMA gdesc[UR16], gdesc[UR18], tmem[UR12], tmem[UR24], idesc[UR25], UPT ;  /* 0x00ff1812100075ea */ /* 0x0001e2000b80030c */
[----:B------:R0:W-:Y:S01]  /*66f0*/  UTCBAR [UR4], URZ ;  /* 0x000000ff040073e9 */ /* 0x0001e200080000ff */
[----:B------:R-:W-:Y:S01]  /*6700*/  NOP ;  /* 0x0000000000007918 */ /* 0x000fe20000000000 */
.L_x_6:
[----:B0-----:R-:W-:Y:S01]  /*6710*/  UMOV UR8, URZ ;  /* 0x000000ff00087c82 */ /* 0x001fe20008000000 */
[----:B------:R-:W-:Y:S05]  /*6720*/  @!P3 BRA `(.L_x_7) ;  /* 0x0000002800e0b947 */ /* 0x000fea0003800000 */
[----:B------:R-:W0:Y:S01]  /*6730*/  LDCU.64 UR30, c[0x0][0x3a8] ;  /* 0x00007500ff1e77ac */ /* 0x000e220008000a00 */
[----:B------:R-:W-:Y:S01]  /*6740*/  SHF.R.S32.HI R127, RZ, 0x1f, R58 ;  /* 0x0000001fff7f7819 */ /* 0x000fe2000001143a */
[----:B------:R-:W-:Y:S01]  /*6750*/  IMAD.U32 R139, RZ, RZ, UR20 ;  /* 0x00000014ff8b7e24 */ /* 0x000fe2000f8e00ff */
[----:B------:R-:W-:Y:S02]  /*6760*/  UIADD3 UR5, UPT, UPT, UR13, 0x5000, URZ ;  /* 0x000050000d057890 */ /* 0x000fe4000fffe0ff */
[----:B------:R-:W-:Y:S01]  /*6770*/  LEA.HI R127, R127, R58, RZ, 0x6 ;  /* 0x0000003a7f7f7211 */ /* 0x000fe200078f30ff */
[----:B------:R-:W-:Y:S01]  /*6780*/  UIADD3 UR4, UPT, UPT, UR13, 0x2000, URZ ;  /* 0x000020000d047890 */ /* 0x000fe2000fffe0ff */
[----:B------:R-:W-:Y:S01]  /*6790*/  IMAD.MOV.U32 R126, RZ, RZ, RZ ;  /* 0x000000ffff7e7224 */ /* 0x000fe200078e00ff */
[----:B------:R-:W-:Y:S01]  /*67a0*/  USHF.R.U32.HI UR5, URZ, 0x4, UR5 ;  /* 0x00000004ff057899 */ /* 0x000fe20008011605 */
[----:B------:R-:W-:Y:S01]  /*67b0*/  SHF.R.S32.HI R127, RZ, 0x6, R127 ;  /* 0x00000006ff7f7819 */ /* 0x000fe2000001147f */
[----:B------:R-:W-:-:S02]  /*67c0*/  USHF.R.U32.HI UR4, URZ, 0x4, UR4 ;  /* 0x00000004ff047899 */ /* 0x000fc40008011604 */
[----:B------:R-:W-:Y:S01]  /*67d0*/  USGXT.U32 UR6, UR5, 0xe ;  /* 0x0000000e0506789a */ /* 0x000fe20008000000 */
[----:B------:R-:W-:Y:S01]  /*67e0*/  VIMNMX R127, PT, PT, R127, 0x2, !PT ;  /* 0x000000027f7f7848 */ /* 0x000fe20007fe0100 */
[----:B------:R-:W-:Y:S01]  /*67f0*/  USGXT.U32 UR4, UR4, 0xe ;  /* 0x0000000e0404789a */ /* 0x000fe20008000000 */
[----:B------:R-:W-:Y:S01]  /*6800*/  UMOV UR16, 0x100 ;  /* 0x0000010000107882 */ /* 0x000fe20000000000 */
[----:B------:R-:W-:Y:S01]  /*6810*/  UMOV UR17, 0x40004040 ;  /* 0x4000404000117882 */ /* 0x000fe20000000000 */
[----:B0-----:R-:W-:Y:S01]  /*6820*/  USHF.L.U32 UR29, UR30, 0x6, URZ ;  /* 0x000000061e1d7899 */ /* 0x001fe200080006ff */
[----:B------:R-:W-:Y:S01]  /*6830*/  VIADD R127, R127, 0xffffffff ;  /* 0xffffffff7f7f7836 */ /* 0x000fe20000000000 */
[----:B------:R-:W-:Y:S01]  /*6840*/  UMOV UR18, 0xfffffffe ;  /* 0xfffffffe00127882 */ /* 0x000fe20000000000 */
[----:B------:R-:W-:Y:S01]  /*6850*/  UMOV UR19, 0x7fffbfdf ;  /* 0x7fffbfdf00137882 */ /* 0x000fe20000000000 */
[----:B------:R-:W-:Y:S02]  /*6860*/  USHF.R.S32.HI UR8, URZ, 0x1f, UR29 ;  /* 0x0000001fff087899 */ /* 0x000fe4000801141d */
[----:B------:R-:W-:Y:S01]  /*6870*/  R2UR UR32, R127 ;  /* 0x000000007f2072ca */ /* 0x000fe200000e0000 */
[----:B------:R-:W-:Y:S01]  /*6880*/  UMOV UR5, URZ ;  /* 0x000000ff00057c82 */ /* 0x000fe20008000000 */
[----:B------:R-:W-:Y:S01]  /*6890*/  IADD3 R139, P2, P3, R130, UR29, R139 ;  /* 0x0000001d828b7c10 */ /* 0x000fe2000fb5e08b */
[----:B------:R-:W-:Y:S01]  /*68a0*/  UMOV UR7, URZ ;  /* 0x000000ff00077c82 */ /* 0x000fe20008000000 */
[----:B------:R-:W-:Y:S01]  /*68b0*/  IMAD.U32 R127, RZ, RZ, UR8 ;  /* 0x00000008ff7f7e24 */ /* 0x000fe2000f8e00ff */
[----:B------:R-:W0:Y:S04]  /*68c0*/  LDCU UR33, c[0x0][0x3a8] ;  /* 0x00007500ff2177ac */ /* 0x000e280008000800 */
[----:B------:R-:W-:Y:S01]  /*68d0*/  IADD3.X R150, PT, PT, R150, UR21, R127, P2, P3 ;  /* 0x0000001596967c10 */ /* 0x000fe200097e647f */
[----:B------:R-:W-:-:S02]  /*68e0*/  USHF.L.U32 UR15, UR31, 0x6, URZ ;  /* 0x000000061f0f7899 */ /* 0x000fc400080006ff */
[----:B------:R-:W-:Y:S02]  /*68f0*/  UIADD3.64 UR16, UPT, UPT, UR4, UR16, URZ ;  /* 0x0000001004107297 */ /* 0x000fe4000fffe0ff */
[----:B------:R-:W-:Y:S01]  /*6900*/  UIADD3.64 UR18, UPT, UPT, UR6, -UR18, URZ ;  /* 0x8000001206127297 */ /* 0x000fe2000fffe0ff */
[----:B------:R-:W-:Y:S01]  /*6910*/  UMOV UR28, 0x1 ;  /* 0x00000001001c7882 */ /* 0x000fe20000000000 */
[----:B------:R-:W-:-:S10]  /*6920*/  UMOV UR9, URZ ;  /* 0x000000ff00097c82 */ /* 0x000fd40008000000 */
.L_x_10:
[----:B------:R-:W-:Y:S01]  /*6930*/  IMAD.U32 R126, R126, -0x80000000, RZ ;  /* 0x800000007e7e7824 */ /* 0x000fe200078e00ff */
[----:B------:R-:W-:Y:S01]  /*6940*/  USHF.L.U32 UR8, UR30, 0x1, URZ ;  /* 0x000000011e087899 */ /* 0x000fe200080006ff */
[C---:B------:R-:W-:Y:S01]  /*6950*/  ISETP.GT.AND P3, PT, R12.reuse, 0x1, PT ;  /* 0x000000010c00780c */ /* 0x040fe20003f64270 */
[----:B------:R-:W-:Y:S01]  /*6960*/  UIMAD UR11, UR30, 0x3, URZ ;  /* 0x000000031e0b78a4 */ /* 0x000fe2000f8e02ff */
[----:B------:R-:W1:Y:S01]  /*6970*/  SYNCS.PHASECHK.TRANS64.TRYWAIT P5, [UR10], R126 ;  /* 0x0000007eff0075a7 */ /* 0x000e6200080a110a */
[----:B------:R-:W-:Y:S01]  /*6980*/  USHF.L.U32 UR20, UR30, 0x2, URZ ;  /* 0x000000021e147899 */ /* 0x000fe200080006ff */
[----:B------:R-:W-:Y:S01]  /*6990*/  ISETP.GT.AND P2, PT, R12, 0x2, PT ;  /* 0x000000020c00780c */ /* 0x000fe20003f44270 */
[----:B------:R-:W-:Y:S01]  /*69a0*/  UIMAD UR21, UR30, 0x5, URZ ;  /* 0x000000051e1578a4 */ /* 0x000fe2000f8e02ff */
[----:B0-----:R-:W-:Y:S01]  /*69b0*/  IADD3 R154, P4, PT, R139, UR33, RZ ;  /* 0x000000218b9a7c10 */ /* 0x001fe2000ff9e0ff */
[----:B-1----:R-:W-:-:S12]  /*69c0*/  @!P5 BRA `(.L_x_8) ;  /* 0x0000004c0018d947 */ /* 0x002fd80003800000 */
.L_x_16:
[----:B------:R-:W-:Y:S02]  /*69d0*/  USHF.R.S32.HI UR10, URZ, 0x1f, UR8 ;  /* 0x0000001fff0a7899 */ /* 0x000fe40008011408 */
[----:B------:R-:W-:Y:S01]  /*69e0*/  IADD3 R152, P5, PT, R139, UR8, RZ ;  /* 0x000000088b987c10 */ /* 0x000fe2000ffbe0ff */
[----:B------:R-:W-:Y:S01]  /*69f0*/  IMAD.X R155, R5, 0x1, R150, P4 ;  /* 0x00000001059b7824 */ /* 0x000fe200020e0696 */
[----:B------:R-:W-:Y:S01]  /*6a00*/  PRMT R207, RZ, 0x7610, R207 ;  /* 0x00007610ffcf7816 */ /* 0x000fe200000000cf */
[----:B------:R-:W-:Y:S01]  /*6a10*/  USHF.R.S32.HI UR8, URZ, 0x1f, UR11 ;  /* 0x0000001fff087899 */ /* 0x000fe2000801140b */
[----:B------:R-:W-:Y:S02]  /*6a20*/  ISETP.GT.AND P4, PT, R12, 0x3, PT ;  /* 0x000000030c00780c */ /* 0x000fe40003f84270 */
[----:B------:R-:W-:Y:S02]  /*6a30*/  IADD3.X R153, PT, PT, R150, UR10, RZ, P5, !PT ;  /* 0x0000000a96997c10 */ /* 0x000fe4000affe4ff */
[----:B------:R-:W-:Y:S01]  /*6a40*/  IADD3 R156, P5, PT, R139, UR11, RZ ;  /* 0x0000000b8b9c7c10 */ /* 0x000fe2000ffbe0ff */
[----:B------:R0:W2:Y:S01]  /*6a50*/  @P3 LDG.E.U8 R207, desc[UR26][R154.64] ;  /* 0x0000001a9acf3981 */ /* 0x0000a2000c1e1100 */
[----:B------:R-:W-:-:S02]  /*6a60*/  ISETP.GT.AND P3, PT, R12, 0x4, PT ;  /* 0x000000040c00780c */ /* 0x000fc40003f64270 */
[----:B------:R-:W-:Y:S01]  /*6a70*/  IADD3.X R157, PT, PT, R150, UR8, RZ, P5, !PT ;  /* 0x00000008969d7c10 */ /* 0x000fe2000affe4ff */
[----:B------:R-:W-:Y:S01]  /*6a80*/  USHF.R.S32.HI UR8, URZ, 0x1f, UR20 ;  /* 0x0000001fff087899 */ /* 0x000fe20008011414 */
[----:B------:R-:W-:Y:S01]  /*6a90*/  PRMT R193, RZ, 0x7610, R193 ;  /* 0x00007610ffc17816 */ /* 0x000fe200000000c1 */
[----:B------:R-:W-:Y:S01]  /*6aa0*/  USHF.R.S32.HI UR10, URZ, 0x1f, UR21 ;  /* 0x0000001fff0a7899 */ /* 0x000fe20008011415 */
[C---:B------:R-:W-:Y:S01]  /*6ab0*/  IADD3 R126, P6, PT, R139.reuse, UR20, RZ ;  /* 0x000000148b7e7c10 */ /* 0x040fe2000ffde0ff */
[----:B------:R-:W-:Y:S01]  /*6ac0*/  UIMAD UR11, UR30, 0x6, URZ ;  /* 0x000000061e0b78a4 */ /* 0x000fe2000f8e02ff */
[----:B------:R-:W-:Y:S02]  /*6ad0*/  PRMT R177, RZ, 0x7610, R177 ;  /* 0x00007610ffb17816 */ /* 0x000fe400000000b1 */
[----:B0-----:R-:W-:Y:S01]  /*6ae0*/  IADD3 R154, P5, PT, R139, UR21, RZ ;  /* 0x000000158b9a7c10 */ /* 0x001fe2000ffbe0ff */
[----:B------:R0:W3:Y:S01]  /*6af0*/  @P2 LDG.E.U8 R193, desc[UR26][R152.64] ;  /* 0x0000001a98c12981 */ /* 0x0000e2000c1e1100 */
[----:B------:R-:W-:-:S02]  /*6b00*/  PRMT R246, RZ, 0x7610, R246 ;  /* 0x00007610fff67816 */ /* 0x000fc400000000f6 */
[C---:B------:R-:W-:Y:S01]  /*6b10*/  IADD3.X R127, PT, PT, R150.reuse, UR8, RZ, P6, !PT ;  /* 0x00000008967f7c10 */ /* 0x040fe2000b7fe4ff */
[----:B------:R-:W-:Y:S01]  /*6b20*/  USHF.R.S32.HI UR8, URZ, 0x1f, UR11 ;  /* 0x0000001fff087899 */ /* 0x000fe2000801140b */
[----:B------:R-:W-:Y:S01]  /*6b30*/  IADD3.X R155, PT, PT, R150, UR10, RZ, P5, !PT ;  /* 0x0000000a969b7c10 */ /* 0x000fe2000affe4ff */
[----:B------:R1:W4:Y:S01]  /*6b40*/  @P4 LDG.E.U8 R177, desc[UR26][R156.64] ;  /* 0x0000001a9cb14981 */ /* 0x000322000c1e1100 */
[C---:B------:R-:W-:Y:S01]  /*6b50*/  ISETP.GT.AND P2, PT, R12.reuse, 0x5, PT ;  /* 0x000000050c00780c */ /* 0x040fe20003f44270 */
[----:B------:R-:W-:Y:S01]  /*6b60*/  UIMAD UR10, UR30, 0x7, URZ ;  /* 0x000000071e0a78a4 */ /* 0x000fe2000f8e02ff */
[----:B0-----:R-:W-:Y:S01]  /*6b70*/  IADD3 R152, P5, PT, R139, UR11, RZ ;  /* 0x0000000b8b987c10 */ /* 0x001fe2000ffbe0ff */
[----:B------:R0:W5:Y:S01]  /*6b80*/  @P3 LDG.E.U8 R246, desc[UR26][R126.64] ;  /* 0x0000001a7ef63981 */ /* 0x000162000c1e1100 */
[C---:B------:R-:W-:Y:S02]  /*6b90*/  ISETP.GT.AND P4, PT, R12.reuse, 0x6, PT ;  /* 0x000000060c00780c */ /* 0x040fe40003f84270 */
[----:B------:R-:W-:-:S02]  /*6ba0*/  ISETP.GT.AND P3, PT, R12, 0x7, PT ;  /* 0x000000070c00780c */ /* 0x000fc40003f64270 */
[----:B------:R-:W-:Y:S01]  /*6bb0*/  IADD3.X R153, PT, PT, R150, UR8, RZ, P5, !PT ;  /* 0x0000000896997c10 */ /* 0x000fe2000affe4ff */
[----:B------:R-:W-:Y:S01]  /*6bc0*/  USHF.R.S32.HI UR8, URZ, 0x1f, UR10 ;  /* 0x0000001fff087899 */ /* 0x000fe2000801140a */
[----:B------:R-:W-:Y:S02]  /*6bd0*/  PRMT R230, RZ, 0x7610, R230 ;  /* 0x00007610ffe67816 */ /* 0x000fe400000000e6 */
[----:B-1----:R-:W-:Y:S02]  /*6be0*/  IADD3 R156, P6, PT, R139, UR10, RZ ;  /* 0x0000000a8b9c7c10 */ /* 0x002fe4000ffde0ff */
[----:B0-----:R-:W-:Y:S02]  /*6bf0*/  SHF.R.S32.HI R127, RZ, 0x1f, R6 ;  /* 0x0000001fff7f7819 */ /* 0x001fe40000011406 */
[----:B------:R-:W-:Y:S01]  /*6c00*/  IADD3 R126, P5, PT, R6, R139, RZ ;  /* 0x0000008b067e7210 */ /* 0x000fe20007fbe0ff */
[----:B------:R0:W2:Y:S01]  /*6c10*/  @P2 LDG.E.U8 R230, desc[UR26][R154.64] ;  /* 0x0000001a9ae62981 */ /* 0x0000a2000c1e1100 */
[----:B------:R-:W-:-:S02]  /*6c20*/  PRMT R214, RZ, 0x7610, R214 ;  /* 0x00007610ffd67816 */ /* 0x000fc400000000d6 */
[----:B------:R-:W-:Y:S02]  /*6c30*/  PRMT R198, RZ, 0x7610, R198 ;  /* 0x00007610ffc67816 */ /* 0x000fe400000000c6 */
[----:B------:R-:W-:Y:S01]  /*6c40*/  IADD3.X R157, PT, PT, R150, UR8, RZ, P6, !PT ;  /* 0x00000008969d7c10 */ /* 0x000fe2000b7fe4ff */
[----:B------:R-:W-:Y:S01]  /*6c50*/  IMAD.X R127, R127, 0x1, R150, P5 ;  /* 0x000000017f7f7824 */ /* 0x000fe200028e0696 */
[C---:B------:R-:W-:Y:S01]  /*6c60*/  ISETP.GT.AND P2, PT, R12.reuse, 0x8, PT ;  /* 0x000000080c00780c */ /* 0x040fe20003f44270 */
[----:B------:R1:W2:Y:S01]  /*6c70*/  @P4 LDG.E.U8 R214, desc[UR26][R152.64] ;  /* 0x0000001a98d64981 */ /* 0x0002a2000c1e1100 */
[----:B------:R-:W-:Y:S02]  /*6c80*/  SHF.R.S32.HI R151, RZ, 0x1f, R7 ;  /* 0x0000001fff977819 */ /* 0x000fe40000011407 */
[----:B0-----:R-:W-:Y:S01]  /*6c90*/  IADD3 R154, P5, PT, R7, R139, RZ ;  /* 0x0000008b079a7210 */ /* 0x001fe20007fbe0ff */
[----:B------:R0:W2:Y:S01]  /*6ca0*/  @P3 LDG.E.U8 R198, desc[UR26][R156.64] ;  /* 0x0000001a9cc63981 */ /* 0x0000a2000c1e1100 */
[----:B------:R-:W-:-:S02]  /*6cb0*/  ISETP.GT.AND P4, PT, R12, 0x9, PT ;  /* 0x000000090c00780c */ /* 0x000fc40003f84270 */
[----:B------:R-:W-:Y:S01]  /*6cc0*/  ISETP.GT.AND P3, PT, R12, 0xa, PT ;  /* 0x0000000a0c00780c */ /* 0x000fe20003f64270 */
[----:B------:R-:W-:Y:S01]  /*6cd0*/  IMAD.X R155, R151, 0x1, R150, P5 ;  /* 0x00000001979b7824 */ /* 0x000fe200028e0696 */
[----:B------:R-:W-:Y:S02]  /*6ce0*/  SHF.R.S32.HI R151, RZ, 0x1f, R8 ;  /* 0x0000001fff977819 */ /* 0x000fe40000011408 */
[----:B-1----:R-:W-:Y:S02]  /*6cf0*/  IADD3 R152, P6, PT, R8, R139, RZ ;  /* 0x0000008b08987210 */ /* 0x002fe40007fde0ff */
[----:B------:R-:W-:Y:S02]  /*6d00*/  PRMT R146, RZ, 0x7610, R146 ;  /* 0x00007610ff927816 */ /* 0x000fe40000000092 */
[----:B------:R-:W-:Y:S01]  /*6d10*/  PRMT R205, RZ, 0x7610, R205 ;  /* 0x00007610ffcd7816 */ /* 0x000fe200000000cd */
[----:B------:R-:W-:Y:S01]  /*6d20*/  IMAD.X R153, R151, 0x1, R150, P6 ;  /* 0x0000000197997824 */ /* 0x000fe200030e0696 */
[----:B------:R-:W-:-:S02]  /*6d30*/  PRMT R191, RZ, 0x7610, R191 ;  /* 0x00007610ffbf7816 */ /* 0x000fc400000000bf */
[----:B0-----:R-:W-:Y:S01]  /*6d40*/  SHF.R.S32.HI R157, RZ, 0x1f, R9 ;  /* 0x0000001fff9d7819 */ /* 0x001fe20000011409 */
[----:B------:R0:W2:Y:S01]  /*6d50*/  @P2 LDG.E.U8 R146, desc[UR26][R126.64] ;  /* 0x0000001a7e922981 */ /* 0x0000a2000c1e1100 */
[----:B------:R-:W-:Y:S02]  /*6d60*/  IADD3 R156, P5, PT, R9, R139, RZ ;  /* 0x0000008b099c7210 */ /* 0x000fe40007fbe0ff */
[C---:B------:R-:W-:Y:S01]  /*6d70*/  ISETP.GT.AND P2, PT, R12.reuse, 0xb, PT ;  /* 0x0000000b0c00780c */ /* 0x040fe20003f44270 */
[----:B------:R1:W2:Y:S01]  /*6d80*/  @P4 LDG.E.U8 R205, desc[UR26][R154.64] ;  /* 0x0000001a9acd4981 */ /* 0x0002a2000c1e1100 */
[C---:B------:R-:W-:Y:S01]  /*6d90*/  ISETP.GT.AND P4, PT, R12.reuse, 0xc, PT ;  /* 0x0000000c0c00780c */ /* 0x040fe20003f84270 */
[----:B------:R-:W-:Y:S02]  /*6da0*/  IMAD.X R157, R157, 0x1, R150, P5 ;  /* 0x000000019d9d7824 */ /* 0x000fe400028e0696 */
[----:B------:R1:W2:Y:S01]  /*6db0*/  @P3 LDG.E.U8 R191, desc[UR26][R152.64] ;  /* 0x0000001a98bf3981 */ /* 0x0002a2000c1e1100 */
[----:B------:R-:W-:-:S02]  /*6dc0*/  ISETP.GT.AND P3, PT, R12, 0xd, PT ;  /* 0x0000000d0c00780c */ /* 0x000fc40003f64270 */
[----:B0-----:R-:W-:Y:S02]  /*6dd0*/  SHF.R.S32.HI R127, RZ, 0x1f, R10 ;  /* 0x0000001fff7f7819 */ /* 0x001fe4000001140a */
[-C--:B------:R-:W-:Y:S02]  /*6de0*/  IADD3 R126, P5, PT, R10, R139.reuse, RZ ;  /* 0x0000008b0a7e7210 */ /* 0x080fe40007fbe0ff */
[----:B------:R-:W-:Y:S02]  /*6df0*/  SHF.R.S32.HI R151, RZ, 0x1f, R11 ;  /* 0x0000001fff977819 */ /* 0x000fe4000001140b */
[----:B-1----:R-:W-:Y:S02]  /*6e00*/  IADD3 R154, P6, PT, R11, R139, RZ ;  /* 0x0000008b0b9a7210 */ /* 0x002fe40007fde0ff */
[----:B------:R-:W-:Y:S01]  /*6e10*/  PRMT R175, RZ, 0x7610, R175 ;  /* 0x00007610ffaf7816 */ /* 0x000fe200000000af */
[----:B------:R-:W-:Y:S01]  /*6e20*/  IMAD.X R127, R127, 0x1, R150, P5 ;  /* 0x000000017f7f7824 */ /* 0x000fe200028e0696 */
[----:B------:R-:W-:Y:S01]  /*6e30*/  PRMT R244, RZ, 0x7610, R244 ;  /* 0x00007610fff47816 */ /* 0x000fe200000000f4 */
[----:B------:R-:W-:Y:S01]  /*6e40*/  IMAD.X R155, R151, 0x1, R150, P6 ;  /* 0x00000001979b7824 */ /* 0x000fe200030e0696 */
[----:B------:R-:W-:-:S02]  /*6e50*/  SHF.R.S32.HI R153, RZ, 0x1f, R13 ;  /* 0x0000001fff997819 */ /* 0x000fc4000001140d */
[----:B------:R-:W-:Y:S01]  /*6e60*/  IADD3 R152, P5, PT, R13, R139, RZ ;  /* 0x0000008b0d987210 */ /* 0x000fe20007fbe0ff */
[----:B------:R0:W2:Y:S01]  /*6e70*/  @P2 LDG.E.U8 R175, desc[UR26][R156.64] ;  /* 0x0000001a9caf2981 */ /* 0x0000a2000c1e1100 */
[----:B------:R-:W-:Y:S02]  /*6e80*/  PRMT R228, RZ, 0x7610, R228 ;  /* 0x00007610ffe47816 */ /* 0x000fe400000000e4 */
[C---:B------:R-:W-:Y:S01]  /*6e90*/  ISETP.GT.AND P2, PT, R12.reuse, 0xe, PT ;  /* 0x0000000e0c00780c */ /* 0x040fe20003f44270 */
[----:B------:R1:W2:Y:S01]  /*6ea0*/  @P4 LDG.E.U8 R244, desc[UR26][R126.64] ;  /* 0x0000001a7ef44981 */ /* 0x0002a2000c1e1100 */
[----:B------:R-:W-:Y:S01]  /*6eb0*/  IMAD.X R153, R153, 0x1, R150, P5 ;  /* 0x0000000199997824 */ /* 0x000fe200028e0696 */
[----:B------:R-:W-:Y:S02]  /*6ec0*/  ISETP.GT.AND P4, PT, R12, 0xf, PT ;  /* 0x0000000f0c00780c */ /* 0x000fe40003f84270 */
[----:B------:R1:W2:Y:S01]  /*6ed0*/  @P3 LDG.E.U8 R228, desc[UR26][R154.64] ;  /* 0x0000001a9ae43981 */ /* 0x0002a2000c1e1100 */
[----:B------:R-:W-:-:S02]  /*6ee0*/  SHF.R.S32.HI R151, RZ, 0x1f, R14 ;  /* 0x0000001fff977819 */ /* 0x000fc4000001140e */
[-C--:B0-----:R-:W-:Y:S02]  /*6ef0*/  IADD3 R156, P5, PT, R14, R139.reuse, RZ ;  /* 0x0000008b0e9c7210 */ /* 0x081fe40007fbe0ff */
[----:B------:R-:W-:Y:S02]  /*6f00*/  ISETP.GT.AND P3, PT, R12, 0x10, PT ;  /* 0x000000100c00780c */ /* 0x000fe40003f64270 */
[----:B-1----:R-:W-:Y:S01]  /*6f10*/  SHF.R.S32.HI R127, RZ, 0x1f, R15 ;  /* 0x0000001fff7f7819 */ /* 0x002fe2000001140f */
[----:B------:R-:W-:Y:S01]  /*6f20*/  IMAD.X R157, R151, 0x1, R150, P5 ;  /* 0x00000001979d7824 */ /* 0x000fe200028e0696 */
[----:B------:R-:W-:Y:S02]  /*6f30*/  IADD3 R126, P6, PT, R15, R139, RZ ;  /* 0x0000008b0f7e7210 */ /* 0x000fe40007fde0ff */
[----:B------:R-:W-:Y:S02]  /*6f40*/  PRMT R212, RZ, 0x7610, R212 ;  /* 0x00007610ffd47816 */ /* 0x000fe400000000d4 */
[----:B------:R-:W-:-:S02]  /*6f50*/  SHF.R.S32.HI R151, RZ, 0x1f, R16 ;  /* 0x0000001fff977819 */ /* 0x000fc40000011410 */
[----:B------:R-:W-:Y:S02]  /*6f60*/  IADD3 R154, P5, PT, R16, R139, RZ ;  /* 0x0000008b109a7210 */ /* 0x000fe40007fbe0ff */
[----:B------:R-:W-:Y:S01]  /*6f70*/  PRMT R196, RZ, 0x7610, R196 ;  /* 0x00007610ffc47816 */ /* 0x000fe200000000c4 */
[----:B------:R-:W-:Y:S01]  /*6f80*/  IMAD.X R127, R127, 0x1, R150, P6 ;  /* 0x000000017f7f7824 */ /* 0x000fe200030e0696 */
[----:B------:R-:W-:Y:S01]  /*6f90*/  PRMT R140, RZ, 0x7610, R140 ;  /* 0x00007610ff8c7816 */ /* 0x000fe2000000008c */
[----:B------:R0:W2:Y:S01]  /*6fa0*/  @P2 LDG.E.U8 R212, desc[UR26][R152.64] ;  /* 0x0000001a98d42981 */ /* 0x0000a2000c1e1100 */
[----:B------:R-:W-:Y:S01]  /*6fb0*/  IMAD.X R155, R151, 0x1, R150, P5 ;  /* 0x00000001979b7824 */ /* 0x000fe200028e0696 */
[C---:B------:R-:W-:Y:S02]  /*6fc0*/  ISETP.GT.AND P2, PT, R12.reuse, 0x11, PT ;  /* 0x000000110c00780c */ /* 0x040fe40003f44270 */
[----:B------:R-:W-:Y:S01]  /*6fd0*/  SHF.R.S32.HI R151, RZ, 0x1f, R17 ;  /* 0x0000001fff977819 */ /* 0x000fe20000011411 */
[----:B------:R1:W2:Y:S01]  /*6fe0*/  @P4 LDG.E.U8 R196, desc[UR26][R156.64] ;  /* 0x0000001a9cc44981 */ /* 0x0002a2000c1e1100 */
[----:B------:R-:W-:-:S03]  /*6ff0*/  ISETP.GT.AND P4, PT, R12, 0x12, PT ;  /* 0x000000120c00780c */ /* 0x000fc60003f84270 */
[----:B------:R1:W2:Y:S01]  /*7000*/  @P3 LDG.E.U8 R140, desc[UR26][R126.64] ;  /* 0x0000001a7e8c3981 */ /* 0x0002a2000c1e1100 */
[----:B0-----:R-:W-:Y:S02]  /*7010*/  IADD3 R152, P5, PT, R17, R139, RZ ;  /* 0x0000008b11987210 */ /* 0x001fe40007fbe0ff */
[----:B------:R-:W-:-:S03]  /*7020*/  ISETP.GT.AND P3, PT, R12, 0x13, PT ;  /* 0x000000130c00780c */ /* 0x000fc60003f64270 */
[----:B------:R-:W-:Y:S01]  /*7030*/  IMAD.X R153, R151, 0x1, R150, P5 ;  /* 0x0000000197997824 */ /* 0x000fe200028e0696 */
[----:B------:R-:W-:Y:S02]  /*7040*/  SHF.R.S32.HI R151, RZ, 0x1f, R18 ;  /* 0x0000001fff977819 */ /* 0x000fe40000011412 */
[-C--:B-1----:R-:W-:Y:S02]  /*7050*/  IADD3 R156, P6, PT, R18, R139.reuse, RZ ;  /* 0x0000008b129c7210 */ /* 0x082fe40007fde0ff */
[----:B------:R-:W-:Y:S02]  /*7060*/  PRMT R203, RZ, 0x7610, R203 ;  /* 0x00007610ffcb7816 */ /* 0x000fe400000000cb */
[----:B------:R-:W-:Y:S02]  /*7070*/  SHF.R.S32.HI R127, RZ, 0x1f, R19 ;  /* 0x0000001fff7f7819 */ /* 0x000fe40000011413 */
[----:B------:R-:W-:Y:S02]  /*7080*/  IADD3 R126, P5, PT, R19, R139, RZ ;  /* 0x0000008b137e7210 */ /* 0x000fe40007fbe0ff */
[----:B------:R-:W-:Y:S01]  /*7090*/  PRMT R189, RZ, 0x7610, R189 ;  /* 0x00007610ffbd7816 */ /* 0x000fe200000000bd */
[--C-:B------:R-:W-:Y:S01]  /*70a0*/  IMAD.X R157, R151, 0x1, R150.reuse, P6 ;  /* 0x00000001979d7824 */ /* 0x100fe200030e0696 */
[----:B------:R-:W-:Y:S01]  /*70b0*/  PRMT R173, RZ, 0x7610, R173 ;  /* 0x00007610ffad7816 */ /* 0x000fe200000000ad */
[----:B------:R0:W2:Y:S01]  /*70c0*/  @P2 LDG.E.U8 R203, desc[UR26][R154.64] ;  /* 0x0000001a9acb2981 */ /* 0x0000a2000c1e1100 */
[----:B------:R-:W-:Y:S01]  /*70d0*/  IMAD.X R127, R127, 0x1, R150, P5 ;  /* 0x000000017f7f7824 */ /* 0x000fe200028e0696 */
[----:B------:R-:W-:-:S02]  /*70e0*/  ISETP.GT.AND P2, PT, R12, 0x14, PT ;  /* 0x000000140c00780c */ /* 0x000fc40003f44270 */
        /* <DEDUP_REMOVED lines=10> */
[----:B------:R-:W-:Y:S01]  /*7190*/  PRMT R226, RZ, 0x7610, R226 ;  /* 0x00007610ffe27816 */ /* 0x000fe200000000e2 */
[----:B------:R-:W-:Y:S01]  /*71a0*/  IMAD.X R153, R151, 0x1, R150, P6 ;  /* 0x0000000197997824 */ /* 0x000fe200030e0696 */
[----:B------:R-:W-:Y:S02]  /*71b0*/  PRMT R210, RZ, 0x7610, R210 ;  /* 0x00007610ffd27816 */ /* 0x000fe400000000d2 */
[----:B------:R-:W-:Y:S01]  /*71c0*/  SHF.R.S32.HI R157, RZ, 0x1f, R22 ;  /* 0x0000001fff9d7819 */ /* 0x000fe20000011416 */
[----:B------:R0:W2:Y:S01]  /*71d0*/  @P2 LDG.E.U8 R242, desc[UR26][R126.64] ;  /* 0x0000001a7ef22981 */ /* 0x0000a2000c1e1100 */
[----:B------:R-:W-:-:S02]  /*71e0*/  IADD3 R156, P5, PT, R22, R139, RZ ;  /* 0x0000008b169c7210 */ /* 0x000fc40007fbe0ff */
[C---:B------:R-:W-:Y:S01]  /*71f0*/  ISETP.GT.AND P2, PT, R12.reuse, 0x17, PT ;  /* 0x000000170c00780c */ /* 0x040fe20003f44270 */
[----:B------:R1:W2:Y:S01]  /*7200*/  @P4 LDG.E.U8 R226, desc[UR26][R154.64] ;  /* 0x0000001a9ae24981 */ /* 0x0002a2000c1e1100 */
[C---:B------:R-:W-:Y:S01]  /*7210*/  ISETP.GT.AND P4, PT, R12.reuse, 0x18, PT ;  /* 0x000000180c00780c */ /* 0x040fe20003f84270 */
[----:B------:R-:W-:Y:S02]  /*7220*/  IMAD.X R157, R157, 0x1, R150, P5 ;  /* 0x000000019d9d7824 */ /* 0x000fe400028e0696 */
[----:B------:R1:W2:Y:S01]  /*7230*/  @P3 LDG.E.U8 R210, desc[UR26][R152.64] ;  /* 0x0000001a98d23981 */ /* 0x0002a2000c1e1100 */
[----:B------:R-:W-:Y:S02]  /*7240*/  ISETP.GT.AND P3, PT, R12, 0x19, PT ;  /* 0x000000190c00780c */ /* 0x000fe40003f64270 */
[----:B0-----:R-:W-:Y:S02]  /*7250*/  SHF.R.S32.HI R127, RZ, 0x1f, R23 ;  /* 0x0000001fff7f7819 */ /* 0x001fe40000011417 */
[----:B------:R-:W-:-:S02]  /*7260*/  IADD3 R126, P5, PT, R23, R139, RZ ;  /* 0x0000008b177e7210 */ /* 0x000fc40007fbe0ff */
[----:B------:R-:W-:Y:S02]  /*7270*/  SHF.R.S32.HI R151, RZ, 0x1f, R24 ;  /* 0x0000001fff977819 */ /* 0x000fe40000011418 */
[-C--:B-1----:R-:W-:Y:S02]  /*7280*/  IADD3 R154, P6, PT, R24, R139.reuse, RZ ;  /* 0x0000008b189a7210 */ /* 0x082fe40007fde0ff */
[----:B------:R-:W-:Y:S01]  /*7290*/  PRMT R194, RZ, 0x7610, R194 ;  /* 0x00007610ffc27816 */ /* 0x000fe200000000c2 */
[----:B------:R-:W-:Y:S01]  /*72a0*/  IMAD.X R127, R127, 0x1, R150, P5 ;  /* 0x000000017f7f7824 */ /* 0x000fe200028e0696 */
[----:B------:R-:W-:Y:S01]  /*72b0*/  PRMT R142, RZ, 0x7610, R142 ;  /* 0x00007610ff8e7816 */ /* 0x000fe2000000008e */
[----:B------:R-:W-:Y:S01]  /*72c0*/  IMAD.X R155, R151, 0x1, R150, P6 ;  /* 0x00000001979b7824 */ /* 0x000fe200030e0696 */
[----:B------:R-:W-:Y:S02]  /*72d0*/  SHF.R.S32.HI R153, RZ, 0x1f, R25 ;  /* 0x0000001fff997819 */ /* 0x000fe40000011419 */
[----:B------:R-:W-:Y:S01]  /*72e0*/  IADD3 R152, P5, PT, R25, R139, RZ ;  /* 0x0000008b19987210 */ /* 0x000fe20007fbe0ff */
[----:B------:R0:W2:Y:S01]  /*72f0*/  @P2 LDG.E.U8 R194, desc[UR26][R156.64] ;  /* 0x0000001a9cc22981 */ /* 0x0000a2000c1e1100 */
[----:B------:R-:W-:-:S02]  /*7300*/  PRMT R201, RZ, 0x7610, R201 ;  /* 0x00007610ffc97816 */ /* 0x000fc400000000c9 */
[C---:B------:R-:W-:Y:S01]  /*7310*/  ISETP.GT.AND P2, PT, R12.reuse, 0x1a, PT ;  /* 0x0000001a0c00780c */ /* 0x040fe20003f44270 */
[----:B------:R1:W2:Y:S01]  /*7320*/  @P4 LDG.E.U8 R142, desc[UR26][R126.64] ;  /* 0x0000001a7e8e4981 */ /* 0x0002a2000c1e1100 */
[----:B------:R-:W-:Y:S01]  /*7330*/  IMAD.X R153, R153, 0x1, R150, P5 ;  /* 0x0000000199997824 */ /* 0x000fe200028e0696 */
[----:B------:R-:W-:Y:S02]  /*7340*/  ISETP.GT.AND P4, PT, R12, 0x1b, PT ;  /* 0x0000001b0c00780c */ /* 0x000fe40003f84270 */
[----:B------:R1:W2:Y:S01]  /*7350*/  @P3 LDG.E.U8 R201, desc[UR26][R154.64] ;  /* 0x0000001a9ac93981 */ /* 0x0002a2000c1e1100 */
[----:B------:R-:W-:Y:S02]  /*7360*/  SHF.R.S32.HI R151, RZ, 0x1f, R26 ;  /* 0x0000001fff977819 */ /* 0x000fe4000001141a */
[----:B0-----:R-:W-:Y:S02]  /*7370*/  IADD3 R156, P5, PT, R26, R139, RZ ;  /* 0x0000008b1a9c7210 */ /* 0x001fe40007fbe0ff */
[----:B------:R-:W-:-:S02]  /*7380*/  ISETP.GT.AND P3, PT, R12, 0x1c, PT ;  /* 0x0000001c0c00780c */ /* 0x000fc40003f64270 */
[----:B-1----:R-:W-:Y:S01]  /*7390*/  SHF.R.S32.HI R127, RZ, 0x1f, R28 ;  /* 0x0000001fff7f7819 */ /* 0x002fe2000001141c */
[--C-:B------:R-:W-:Y:S01]  /*73a0*/  IMAD.X R157, R151, 0x1, R150.reuse, P5 ;  /* 0x00000001979d7824 */ /* 0x100fe200028e0696 */
[-C--:B------:R-:W-:Y:S02]  /*73b0*/  IADD3 R126, P6, PT, R28, R139.reuse, RZ ;  /* 0x0000008b1c7e7210 */ /* 0x080fe40007fde0ff */
[----:B------:R-:W-:Y:S02]  /*73c0*/  PRMT R187, RZ, 0x7610, R187 ;  /* 0x00007610ffbb7816 */ /* 0x000fe400000000bb */
[----:B------:R-:W-:Y:S02]  /*73d0*/  SHF.R.S32.HI R151, RZ, 0x1f, R29 ;  /* 0x0000001fff977819 */ /* 0x000fe4000001141d */
[----:B------:R-:W-:Y:S02]  /*73e0*/  IADD3 R154, P5, PT, R29, R139, RZ ;  /* 0x0000008b1d9a7210 */ /* 0x000fe40007fbe0ff */
[----:B------:R-:W-:Y:S01]  /*73f0*/  PRMT R171, RZ, 0x7610, R171 ;  /* 0x00007610ffab7816 */ /* 0x000fe200000000ab */
[----:B------:R-:W-:Y:S01]  /*7400*/  IMAD.X R127, R127, 0x1, R150, P6 ;  /* 0x000000017f7f7824 */ /* 0x000fe200030e0696 */
[----:B------:R-:W-:Y:S01]  /*7410*/  PRMT R240, RZ, 0x7610, R240 ;  /* 0x00007610fff07816 */ /* 0x000fe200000000f0 */
[----:B------:R0:W2:Y:S01]  /*7420*/  @P2 LDG.E.U8 R187, desc[UR26][R152.64] ;  /* 0x0000001a98bb2981 */ /* 0x0000a2000c1e1100 */
[----:B------:R-:W-:Y:S01]  /*7430*/  IMAD.X R155, R151, 0x1, R150, P5 ;  /* 0x00000001979b7824 */ /* 0x000fe200028e0696 */
[----:B------:R-:W-:-:S02]  /*7440*/  SHF.R.S32.HI R151, RZ, 0x1f, R30 ;  /* 0x0000001fff977819 */ /* 0x000fc4000001141e */
[----:B------:R1:W2:Y:S01]  /*7450*/  @P4 LDG.E.U8 R171, desc[UR26][R156.64] ;  /* 0x0000001a9cab4981 */ /* 0x0002a2000c1e1100 */
[C---:B------:R-:W-:Y:S02]  /*7460*/  ISETP.GT.AND P4, PT, R12.reuse, 0x1e, PT ;  /* 0x0000001e0c00780c */ /* 0x040fe40003f84270 */
[----:B------:R-:W-:Y:S01]  /*7470*/  ISETP.GT.AND P2, PT, R12, 0x1d, PT ;  /* 0x0000001d0c00780c */ /* 0x000fe20003f44270 */
[----:B------:R1:W2:Y:S01]  /*7480*/  @P3 LDG.E.U8 R240, desc[UR26][R126.64] ;  /* 0x0000001a7ef03981 */ /* 0x0002a2000c1e1100 */
[-C--:B0-----:R-:W-:Y:S02]  /*7490*/  IADD3 R152, P5, PT, R30, R139.reuse, RZ ;  /* 0x0000008b1e987210 */ /* 0x081fe40007fbe0ff */
[----:B------:R-:W-:Y:S02]  /*74a0*/  ISETP.GT.AND P3, PT, R12, 0x1f, PT ;  /* 0x0000001f0c00780c */ /* 0x000fe40003f64270 */
[----:B-1----:R-:W-:Y:S01]  /*74b0*/  IADD3 R156, P6, PT, R31, R139, RZ ;  /* 0x0000008b1f9c7210 */ /* 0x002fe20007fde0ff */
[----:B------:R-:W-:Y:S01]  /*74c0*/  IMAD.X R153, R151, 0x1, R150, P5 ;  /* 0x0000000197997824 */ /* 0x000fe200028e0696 */
[----:B------:R-:W-:-:S02]  /*74d0*/  SHF.R.S32.HI R151, RZ, 0x1f, R31 ;  /* 0x0000001fff977819 */ /* 0x000fc4000001141f */
[----:B------:R-:W-:Y:S02]  /*74e0*/  PRMT R208, RZ, 0x7610, R208 ;  /* 0x00007610ffd07816 */ /* 0x000fe400000000d0 */
[----:B------:R-:W-:Y:S01]  /*74f0*/  PRMT R224, RZ, 0x7610, R224 ;  /* 0x00007610ffe07816 */ /* 0x000fe200000000e0 */
[----:B------:R-:W-:Y:S01]  /*7500*/  IMAD.X R157, R151, 0x1, R150, P6 ;  /* 0x00000001979d7824 */ /* 0x000fe200030e0696 */
[----:B------:R-:W-:Y:S02]  /*7510*/  PRMT R192, RZ, 0x7610, R192 ;  /* 0x00007610ffc07816 */ /* 0x000fe400000000c0 */
[----:B------:R-:W-:Y:S01]  /*7520*/  SHF.R.S32.HI R127, RZ, 0x1f, R32 ;  /* 0x0000001fff7f7819 */ /* 0x000fe20000011420 */
[----:B------:R-:W2:Y:S01]  /*7530*/  @P4 LDG.E.U8 R208, desc[UR26][R152.64] ;  /* 0x0000001a98d04981 */ /* 0x000ea2000c1e1100 */
[----:B------:R-:W-:Y:S02]  /*7540*/  IADD3 R126, P5, PT, R32, R139, RZ ;  /* 0x0000008b207e7210 */ /* 0x000fe40007fbe0ff */
[----:B------:R-:W-:Y:S01]  /*7550*/  ISETP.GT.AND P4, PT, R12, 0x21, PT ;  /* 0x000000210c00780c */ /* 0x000fe20003f84270 */
[----:B------:R0:W2:Y:S01]  /*7560*/  @P2 LDG.E.U8 R224, desc[UR26][R154.64] ;  /* 0x0000001a9ae02981 */ /* 0x0000a2000c1e1100 */
[----:B------:R-:W-:Y:S01]  /*7570*/  SHF.R.S32.HI R151, RZ, 0x1f, R33 ;  /* 0x0000001fff977819 */ /* 0x000fe20000011421 */
[----:B------:R-:W-:-:S02]  /*7580*/  IMAD.X R127, R127, 0x1, R150, P5 ;  /* 0x000000017f7f7824 */ /* 0x000fc400028e0696 */
[----:B------:R1:W2:Y:S01]  /*7590*/  @P3 LDG.E.U8 R192, desc[UR26][R156.64] ;  /* 0x0000001a9cc03981 */ /* 0x0002a2000c1e1100 */
[C---:B------:R-:W-:Y:S02]  /*75a0*/  ISETP.GT.AND P3, PT, R12.reuse, 0x22, PT ;  /* 0x000000220c00780c */ /* 0x040fe40003f64270 */
[----:B------:R-:W-:Y:S02]  /*75b0*/  ISETP.GT.AND P2, PT, R12, 0x20, PT ;  /* 0x000000200c00780c */ /* 0x000fe40003f44270 */
[-C--:B0-----:R-:W-:Y:S02]  /*75c0*/  IADD3 R154, P5, PT, R33, R139.reuse, RZ ;  /* 0x0000008b219a7210 */ /* 0x081fe40007fbe0ff */
[----:B------:R-:W-:Y:S02]  /*75d0*/  SHF.R.S32.HI R153, RZ, 0x1f, R34 ;  /* 0x0000001fff997819 */ /* 0x000fe40000011422 */
[----:B------:R-:W-:Y:S01]  /*75e0*/  IADD3 R152, P6, PT, R34, R139, RZ ;  /* 0x0000008b22987210 */ /* 0x000fe20007fde0ff */
[----:B------:R-:W-:Y:S01]  /*75f0*/  IMAD.X R155, R151, 0x1, R150, P5 ;  /* 0x00000001979b7824 */ /* 0x000fe200028e0696 */
[----:B------:R-:W-:-:S02]  /*7600*/  PRMT R151, RZ, 0x7610, R151 ;  /* 0x00007610ff977816 */ /* 0x000fc40000000097 */
[----:B------:R-:W-:Y:S01]  /*7610*/  PRMT R185, RZ, 0x7610, R185 ;  /* 0x00007610ffb97816 */ /* 0x000fe200000000b9 */
[----:B------:R-:W-:Y:S01]  /*7620*/  IMAD.X R153, R153, 0x1, R150, P6 ;  /* 0x0000000199997824 */ /* 0x000fe200030e0696 */
[----:B------:R-:W-:Y:S02]  /*7630*/  PRMT R160, RZ, 0x7610, R160 ;  /* 0x00007610ffa07816 */ /* 0x000fe400000000a0 */
[----:B-1----:R-:W-:Y:S01]  /*7640*/  SHF.R.S32.HI R157, RZ, 0x1f, R35 ;  /* 0x0000001fff9d7819 */ /* 0x002fe20000011423 */
[----:B------:R0:W2:Y:S01]  /*7650*/  @P4 LDG.E.U8 R151, desc[UR26][R154.64] ;  /* 0x0000001a9a974981 */ /* 0x0000a2000c1e1100 */
[----:B------:R-:W-:Y:S02]  /*7660*/  IADD3 R156, P5, PT, R35, R139, RZ ;  /* 0x0000008b239c7210 */ /* 0x000fe40007fbe0ff */
[C---:B------:R-:W-:Y:S01]  /*7670*/  ISETP.GT.AND P4, PT, R12.reuse, 0x24, PT ;  /* 0x000000240c00780c */ /* 0x040fe20003f84270 */
[----:B------:R-:W2:Y:S01]  /*7680*/  @P3 LDG.E.U8 R185, desc[UR26][R152.64] ;  /* 0x0000001a98b93981 */ /* 0x000ea2000c1e1100 */
[----:B------:R-:W-:Y:S01]  /*7690*/  ISETP.GT.AND P3, PT, R12, 0x25, PT ;  /* 0x000000250c00780c */ /* 0x000fe20003f64270 */
[----:B------:R-:W-:-:S02]  /*76a0*/  IMAD.X R157, R157, 0x1, R150, P5 ;  /* 0x000000019d9d7824 */ /* 0x000fc400028e0696 */
[----:B------:R1:W2:Y:S01]  /*76b0*/  @P2 LDG.E.U8 R160, desc[UR26][R126.64] ;  /* 0x0000001a7ea02981 */ /* 0x0002a2000c1e1100 */
[----:B------:R-:W-:Y:S02]  /*76c0*/  ISETP.GT.AND P2, PT, R12, 0x23, PT ;  /* 0x000000230c00780c */ /* 0x000fe40003f44270 */
[----:B0-----:R-:W-:Y:S02]  /*76d0*/  SHF.R.S32.HI R155, RZ, 0x1f, R37 ;  /* 0x0000001fff9b7819 */ /* 0x001fe40000011425 */
[-C--:B------:R-:W-:Y:S02]  /*76e0*/  IADD3 R154, P6, PT, R37, R139.reuse, RZ ;  /* 0x0000008b259a7210 */ /* 0x080fe40007fde0ff */
[----:B-1----:R-:W-:Y:S02]  /*76f0*/  SHF.R.S32.HI R127, RZ, 0x1f, R36 ;  /* 0x0000001fff7f7819 */ /* 0x002fe40000011424 */
[----:B------:R-:W-:Y:S02]  /*7700*/  IADD3 R126, P5, PT, R36, R139, RZ ;  /* 0x0000008b247e7210 */ /* 0x000fe40007fbe0ff */
[----:B------:R-:W-:Y:S01]  /*7710*/  PRMT R238, RZ, 0x7610, R238 ;  /* 0x00007610ffee7816 */ /* 0x000fe200000000ee */
[----:B------:R-:W-:Y:S01]  /*7720*/  IMAD.X R155, R155, 0x1, R150, P6 ;  /* 0x000000019b9b7824 */ /* 0x000fe200030e0696 */
[----:B------:R-:W-:Y:S01]  /*7730*/  PRMT R222, RZ, 0x7610, R222 ;  /* 0x00007610ffde7816 */ /* 0x000fe200000000de */
[----:B------:R-:W-:Y:S01]  /*7740*/  IMAD.X R127, R127, 0x1, R150, P5 ;  /* 0x000000017f7f7824 */ /* 0x000fe200028e0696 */
[----:B------:R-:W-:-:S02]  /*7750*/  PRMT R169, RZ, 0x7610, R169 ;  /* 0x00007610ffa97816 */ /* 0x000fc400000000a9 */
[----:B------:R-:W-:Y:S02]  /*7760*/  SHF.R.S32.HI R153, RZ, 0x1f, R38 ;  /* 0x0000001fff997819 */ /* 0x000fe40000011426 */
[----:B------:R-:W-:Y:S01]  /*7770*/  IADD3 R152, P5, PT, R38, R139, RZ ;  /* 0x0000008b26987210 */ /* 0x000fe20007fbe0ff */
[----:B------:R0:W2:Y:S01]  /*7780*/  @P4 LDG.E.U8 R238, desc[UR26][R126.64] ;  /* 0x0000001a7eee4981 */ /* 0x0000a2000c1e1100 */
[----:B------:R-:W-:-:S03]  /*7790*/  ISETP.GT.AND P4, PT, R12, 0x27, PT ;  /* 0x000000270c00780c */ /* 0x000fc60003f84270 */
[----:B------:R-:W2:Y:S01]  /*77a0*/  @P3 LDG.E.U8 R222, desc[UR26][R154.64] ;  /* 0x0000001a9ade3981 */ /* 0x000ea2000c1e1100 */
[C---:B------:R-:W-:Y:S01]  /*77b0*/  ISETP.GT.AND P3, PT, R12.reuse, 0x28, PT ;  /* 0x000000280c00780c */ /* 0x040fe20003f64270 */
[----:B------:R-:W-:Y:S02]  /*77c0*/  IMAD.X R153, R153, 0x1, R150, P5 ;  /* 0x0000000199997824 */ /* 0x000fe400028e0696 */
[----:B------:R1:W2:Y:S01]  /*77d0*/  @P2 LDG.E.U8 R169, desc[UR26][R156.64] ;  /* 0x0000001a9ca92981 */ /* 0x0002a2000c1e1100 */
[----:B------:R-:W-:Y:S02]  /*77e0*/  ISETP.GT.AND P2, PT, R12, 0x26, PT ;  /* 0x000000260c00780c */ /* 0x000fe40003f44270 */
[----:B0-----:R-:W-:Y:S02]  /*77f0*/  SHF.R.S32.HI R127, RZ, 0x1f, R40 ;  /* 0x0000001fff7f7819 */ /* 0x001fe40000011428 */
[----:B------:R-:W-:Y:S02]  /*7800*/  IADD3 R126, P6, PT, R40, R139, RZ ;  /* 0x0000008b287e7210 */ /* 0x000fe40007fde0ff */
[----:B-1----:R-:W-:-:S02]  /*7810*/  SHF.R.S32.HI R157, RZ, 0x1f, R39 ;  /* 0x0000001fff9d7819 */ /* 0x002fc40000011427 */
[-C--:B------:R-:W-:Y:S02]  /*7820*/  IADD3 R156, P5, PT, R39, R139.reuse, RZ ;  /* 0x0000008b279c7210 */ /* 0x080fe40007fbe0ff */
[----:B------:R-:W-:Y:S01]  /*7830*/  PRMT R190, RZ, 0x7610, R190 ;  /* 0x00007610ffbe7816 */ /* 0x000fe200000000be */
[----:B------:R-:W-:Y:S01]  /*7840*/  IMAD.X R127, R127, 0x1, R150, P6 ;  /* 0x000000017f7f7824 */ /* 0x000fe200030e0696 */
[----:B------:R-:W-:Y:S01]  /*7850*/  PRMT R132, RZ, 0x7610, R132 ;  /* 0x00007610ff847816 */ /* 0x000fe20000000084 */
[----:B------:R-:W-:Y:S01]  /*7860*/  IMAD.X R157, R157, 0x1, R150, P5 ;  /* 0x000000019d9d7824 */ /* 0x000fe200028e0696 */
[----:B------:R-:W-:Y:S02]  /*7870*/  PRMT R206, RZ, 0x7610, R206 ;  /* 0x00007610ffce7816 */ /* 0x000fe400000000ce */
        /* <DEDUP_REMOVED lines=50> */
[--C-:B------:R-:W-:Y:S01]  /*7ba0*/  IMAD.X R155, R155, 0x1, R150.reuse, P6 ;  /* 0x000000019b9b7824 */ /* 0x100fe200030e0696 */
        /* <DEDUP_REMOVED lines=45> */
[--C-:B------:R-:W-:Y:S02]  /*7e80*/  IMAD.X R127, R127, 0x1, R150.reuse, P5 ;  /* 0x000000017f7f7824 */ /* 0x100fe400028e0696 */
[----:B------:R1:W2:Y:S01]  /*7e90*/  @P2 LDG.E.U8 R218, desc[UR26][R154.64] ;  /* 0x0000001a9ada2981 */ /* 0x0002a2000c1e1100 */
[----:B------:R-:W-:Y:S02]  /*7ea0*/  ISETP.GT.AND P2, PT, R12, 0x38, PT ;  /* 0x000000380c00780c */ /* 0x000fe40003f44270 */
[-C--:B0-----:R-:W-:Y:S02]  /*7eb0*/  IADD3 R152, P5, PT, R60, R139.reuse, RZ ;  /* 0x0000008b3c987210 */ /* 0x081fe40007fbe0ff */
[----:B------:R-:W-:Y:S02]  /*7ec0*/  PRMT R195, RZ, 0x7610, R195 ;  /* 0x00007610ffc37816 */ /* 0x000fe400000000c3 */
[----:B-1----:R-:W-:Y:S01]  /*7ed0*/  IADD3 R154, P6, PT, R57, R139, RZ ;  /* 0x0000008b399a7210 */ /* 0x002fe20007fde0ff */
[----:B------:R-:W-:Y:S01]  /*7ee0*/  IMAD.X R153, R62, 0x1, R150, P5 ;  /* 0x000000013e997824 */ /* 0x000fe200028e0696 */
[----:B------:R-:W-:-:S03]  /*7ef0*/  PRMT R179, RZ, 0x7610, R179 ;  /* 0x00007610ffb37816 */ /* 0x000fc600000000b3 */
[----:B------:R-:W-:Y:S01]  /*7f00*/  IMAD.X R155, R59, 0x1, R150, P6 ;  /* 0x000000013b9b7824 */ /* 0x000fe200030e0696 */
[----:B------:R-:W-:Y:S02]  /*7f10*/  PRMT R128, RZ, 0x7610, R128 ;  /* 0x00007610ff807816 */ /* 0x000fe40000000080 */
[----:B------:R-:W-:Y:S01]  /*7f20*/  IADD3 R156, P6, PT, R109, R139, RZ ;  /* 0x0000008b6d9c7210 */ /* 0x000fe20007fde0ff */
[----:B------:R-:W2:Y:S01]  /*7f30*/  @P3 LDG.E.U8 R179, desc[UR26][R152.64] ;  /* 0x0000001a98b33981 */ /* 0x000ea2000c1e1100 */
[----:B------:R-:W-:-:S03]  /*7f40*/  ISETP.GT.AND P3, PT, R12, 0x3d, PT ;  /* 0x0000003d0c00780c */ /* 0x000fc60003f64270 */
[----:B------:R0:W2:Y:S01]  /*7f50*/  @P4 LDG.E.U8 R195, desc[UR26][R154.64] ;  /* 0x0000001a9ac34981 */ /* 0x0000a2000c1e1100 */
[----:B------:R-:W-:Y:S01]  /*7f60*/  ISETP.GT.AND P4, PT, R12, 0x3c, PT ;  /* 0x0000003c0c00780c */ /* 0x000fe20003f84270 */
[----:B------:R-:W-:Y:S02]  /*7f70*/  IMAD.X R157, R112, 0x1, R150, P6 ;  /* 0x00000001709d7824 */ /* 0x000fe400030e0696 */
[----:B------:R1:W2:Y:S01]  /*7f80*/  @P2 LDG.E.U8 R128, desc[UR26][R126.64] ;  /* 0x0000001a7e802981 */ /* 0x0002a2000c1e1100 */
[----:B------:R-:W-:Y:S02]  /*7f90*/  PRMT R232, RZ, 0x7610, R232 ;  /* 0x00007610ffe87816 */ /* 0x000fe400000000e8 */
[-C--:B0-----:R-:W-:Y:S02]  /*7fa0*/  IADD3 R154, P6, PT, R117, R139.reuse, RZ ;  /* 0x0000008b759a7210 */ /* 0x081fe40007fde0ff */
[----:B-1----:R-:W-:-:S03]  /*7fb0*/  IADD3 R126, P5, PT, R61, R139, RZ ;  /* 0x0000008b3d7e7210 */ /* 0x002fc60007fbe0ff */
[----:B------:R-:W-:Y:S01]  /*7fc0*/  IMAD.X R155, R120, 0x1, R150, P6 ;  /* 0x00000001789b7824 */ /* 0x000fe200030e0696 */
[----:B------:R-:W-:Y:S01]  /*7fd0*/  PRMT R216, RZ, 0x7610, R216 ;  /* 0x00007610ffd87816 */ /* 0x000fe200000000d8 */
[----:B------:R-:W-:Y:S01]  /*7fe0*/  IMAD.X R127, R63, 0x1, R150, P5 ;  /* 0x000000013f7f7824 */ /* 0x000fe200028e0696 */
[----:B------:R-:W-:-:S04]  /*7ff0*/  IADD3 R152, P5, PT, R118, R139, RZ ;  /* 0x0000008b76987210 */ /* 0x000fc80007fbe0ff */
[----:B------:R-:W2:Y:S01]  /*8000*/  @P3 LDG.E.U8 R216, desc[UR26][R154.64] ;  /* 0x0000001a9ad83981 */ /* 0x000ea2000c1e1100 */
[----:B------:R-:W-:-:S03]  /*8010*/  ISETP.GT.AND P3, PT, R12, RZ, PT ;  /* 0x000000ff0c00720c */ /* 0x000fc60003f64270 */
[----:B------:R0:W2:Y:S01]  /*8020*/  @P4 LDG.E.U8 R232, desc[UR26][R126.64] ;  /* 0x0000001a7ee84981 */ /* 0x0000a2000c1e1100 */
[----:B------:R-:W-:Y:S01]  /*8030*/  ISETP.GT.AND P4, PT, R12, 0x3f, PT ;  /* 0x0000003f0c00780c */ /* 0x000fe20003f84270 */
[----:B------:R-:W-:Y:S01]  /*8040*/  IMAD.X R153, R121, 0x1, R150, P5 ;  /* 0x0000000179997824 */ /* 0x000fe200028e0696 */
[C---:B------:R-:W-:Y:S02]  /*8050*/  IADD3 RZ, P5, PT, R122.reuse, R139, RZ ;  /* 0x0000008b7aff7210 */ /* 0x040fe40007fbe0ff */
[----:B------:R-:W-:Y:S01]  /*8060*/  PRMT R184, RZ, 0x7610, R184 ;  /* 0x00007610ffb87816 */ /* 0x000fe200000000b8 */
[----:B0-----:R-:W-:Y:S02]  /*8070*/  IMAD.IADD R126, R122, 0x1, R139 ;  /* 0x000000017a7e7824 */ /* 0x001fe400078e028b */
[----:B------:R-:W-:Y:S01]  /*8080*/  IMAD.X R127, R123, 0x1, R150, P5 ;  /* 0x000000017b7f7824 */ /* 0x000fe200028e0696 */
[----:B------:R-:W-:Y:S02]  /*8090*/  ISETP.GT.AND P2, PT, R12, 0x3b, PT ;  /* 0x0000003b0c00780c */ /* 0x000fe40003f44270 */
[----:B------:R-:W-:-:S03]  /*80a0*/  PRMT R148, RZ, 0x7610, R148 ;  /* 0x00007610ff947816 */ /* 0x000fc60000000094 */
[----:B------:R0:W2:Y:S01]  /*80b0*/  @P4 LDG.E.U8 R184, desc[UR26][R126.64] ;  /* 0x0000001a7eb84981 */ /* 0x0000a2000c1e1100 */
[----:B------:R-:W-:Y:S01]  /*80c0*/  USHF.R.S32.HI UR8, URZ, 0x1f, UR15 ;  /* 0x0000001fff087899 */ /* 0x000fe2000801140f */
[----:B------:R-:W-:Y:S01]  /*80d0*/  PRMT R248, RZ, 0x7610, R248 ;  /* 0x00007610fff87816 */ /* 0x000fe200000000f8 */
[----:B0-----:R-:W-:Y:S02]  /*80e0*/  @P3 IMAD.MOV.U32 R126, RZ, RZ, R139 ;  /* 0x000000ffff7e3224 */ /* 0x001fe400078e008b */
[----:B------:R-:W-:Y:S01]  /*80f0*/  @P3 IMAD.MOV.U32 R127, RZ, RZ, R150 ;  /* 0x000000ffff7f3224 */ /* 0x000fe200078e0096 */
[----:B------:R-:W-:Y:S02]  /*8100*/  IADD3 R66, P4, PT, R66, UR15, RZ ;  /* 0x0000000f42427c10 */ /* 0x000fe4000ff9e0ff */
[----:B------:R-:W2:Y:S04]  /*8110*/  @P2 LDG.E.U8 R248, desc[UR26][R156.64] ;  /* 0x0000001a9cf82981 */ /* 0x000ea8000c1e1100 */
[----:B------:R0:W2:Y:S01]  /*8120*/  @P3 LDG.E.U8 R148, desc[UR26][R126.64] ;  /* 0x0000001a7e943981 */ /* 0x0000a2000c1e1100 */
[----:B------:R-:W-:-:S02]  /*8130*/  IADD3 R72, P3, PT, R72, UR15, RZ ;  /* 0x0000000f48487c10 */ /* 0x000fc4000ff7e0ff */
[----:B------:R-:W-:Y:S02]  /*8140*/  IADD3 R64, P5, PT, R64, UR15, RZ ;  /* 0x0000000f40407c10 */ /* 0x000fe4000ffbe0ff */
[----:B------:R-:W-:Y:S02]  /*8150*/  IADD3.X R73, PT, PT, R73, UR8, RZ, P3, !PT ;  /* 0x0000000849497c10 */ /* 0x000fe40009ffe4ff */
[----:B------:R-:W-:Y:S02]  /*8160*/  IADD3 R78, P3, PT, R78, UR15, RZ ;  /* 0x0000000f4e4e7c10 */ /* 0x000fe4000ff7e0ff */
[----:B------:R-:W-:Y:S02]  /*8170*/  ISETP.GT.AND P2, PT, R12, 0x3e, PT ;  /* 0x0000003e0c00780c */ /* 0x000fe40003f44270 */
[----:B------:R-:W-:Y:S02]  /*8180*/  IADD3.X R67, PT, PT, R67, UR8, RZ, P4, !PT ;  /* 0x0000000843437c10 */ /* 0x000fe4000a7fe4ff */
[----:B------:R-:W-:-:S02]  /*8190*/  IADD3.X R65, PT, PT, R65, UR8, RZ, P5, !PT ;  /* 0x0000000841417c10 */ /* 0x000fc4000affe4ff */
[----:B------:R-:W-:Y:S02]  /*81a0*/  IADD3 R70, P4, PT, R70, UR15, RZ ;  /* 0x0000000f46467c10 */ /* 0x000fe4000ff9e0ff */
[----:B------:R-:W-:Y:S02]  /*81b0*/  IADD3 R68, P5, PT, R68, UR15, RZ ;  /* 0x0000000f44447c10 */ /* 0x000fe4000ffbe0ff */
[----:B------:R-:W-:Y:S02]  /*81c0*/  IADD3.X R79, PT, PT, R79, UR8, RZ, P3, !PT ;  /* 0x000000084f4f7c10 */ /* 0x000fe40009ffe4ff */
[----:B------:R-:W-:Y:S02]  /*81d0*/  IADD3 R84, P3, PT, R84, UR15, RZ ;  /* 0x0000000f54547c10 */ /* 0x000fe4000ff7e0ff */
[----:B------:R-:W-:Y:S02]  /*81e0*/  IADD3.X R71, PT, PT, R71, UR8, RZ, P4, !PT ;  /* 0x0000000847477c10 */ /* 0x000fe4000a7fe4ff */
[----:B------:R-:W-:-:S02]  /*81f0*/  IADD3.X R69, PT, PT, R69, UR8, RZ, P5, !PT ;  /* 0x0000000845457c10 */ /* 0x000fc4000affe4ff */
[----:B------:R-:W-:Y:S02]  /*8200*/  IADD3 R76, P4, PT, R76, UR15, RZ ;  /* 0x0000000f4c4c7c10 */ /* 0x000fe4000ff9e0ff */
[----:B------:R-:W-:Y:S02]  /*8210*/  PRMT R200, RZ, 0x7610, R200 ;  /* 0x00007610ffc87816 */ /* 0x000fe400000000c8 */
[----:B------:R-:W-:Y:S02]  /*8220*/  IADD3 R74, P5, PT, R74, UR15, RZ ;  /* 0x0000000f4a4a7c10 */ /* 0x000fe4000ffbe0ff */
[----:B------:R-:W-:Y:S02]  /*8230*/  IADD3.X R85, PT, PT, R85, UR8, RZ, P3, !PT ;  /* 0x0000000855557c10 */ /* 0x000fe40009ffe4ff */
[----:B------:R-:W-:Y:S01]  /*8240*/  IADD3 R90, P3, PT, R90, UR15, RZ ;  /* 0x0000000f5a5a7c10 */ /* 0x000fe2000ff7e0ff */
[----:B------:R1:W3:Y:S01]  /*8250*/  @P2 LDG.E.U8 R200, desc[UR26][R152.64] ;  /* 0x0000001a98c82981 */ /* 0x0002e2000c1e1100 */
[----:B------:R-:W-:-:S02]  /*8260*/  IADD3.X R77, PT, PT, R77, UR8, RZ, P4, !PT ;  /* 0x000000084d4d7c10 */ /* 0x000fc4000a7fe4ff */
[----:B------:R-:W-:Y:S01]  /*8270*/  IADD3.X R75, PT, PT, R75, UR8, RZ, P5, !PT ;  /* 0x000000084b4b7c10 */ /* 0x000fe2000affe4ff */
[----:B------:R-:W-:Y:S01]  /*8280*/  BAR.SYNC.DEFER_BLOCKING 0x0 ;  /* 0x0000000000007b1d */ /* 0x000fe20000010000 */
[----:B------:R-:W-:Y:S02]  /*8290*/  IADD3 R82, P4, PT, R82, UR15, RZ ;  /* 0x0000000f52527c10 */ /* 0x000fe4000ff9e0ff */
[----:B------:R-:W-:Y:S02]  /*82a0*/  IADD3 R80, P5, PT, R80, UR15, RZ ;  /* 0x0000000f50507c10 */ /* 0x000fe4000ffbe0ff */
[----:B------:R-:W-:Y:S02]  /*82b0*/  IADD3.X R91, PT, PT, R91, UR8, RZ, P3, !PT ;  /* 0x000000085b5b7c10 */ /* 0x000fe40009ffe4ff */
[----:B------:R-:W-:Y:S02]  /*82c0*/  IADD3 R94, P3, PT, R94, UR15, RZ ;  /* 0x0000000f5e5e7c10 */ /* 0x000fe4000ff7e0ff */
[----:B------:R-:W-:-:S02]  /*82d0*/  IADD3.X R83, PT, PT, R83, UR8, RZ, P4, !PT ;  /* 0x0000000853537c10 */ /* 0x000fc4000a7fe4ff */
[----:B------:R-:W-:Y:S02]  /*82e0*/  IADD3.X R81, PT, PT, R81, UR8, RZ, P5, !PT ;  /* 0x0000000851517c10 */ /* 0x000fe4000affe4ff */
[----:B------:R-:W-:Y:S02]  /*82f0*/  IADD3 R88, P4, PT, R88, UR15, RZ ;  /* 0x0000000f58587c10 */ /* 0x000fe4000ff9e0ff */
[----:B------:R-:W-:Y:S02]  /*8300*/  IADD3 R86, P5, PT, R86, UR15, RZ ;  /* 0x0000000f56567c10 */ /* 0x000fe4000ffbe0ff */
[----:B------:R-:W-:Y:S02]  /*8310*/  IADD3.X R95, PT, PT, R95, UR8, RZ, P3, !PT ;  /* 0x000000085f5f7c10 */ /* 0x000fe40009ffe4ff */
[----:B------:R-:W-:Y:S02]  /*8320*/  IADD3 R102, P3, PT, R102, UR15, RZ ;  /* 0x0000000f66667c10 */ /* 0x000fe4000ff7e0ff */
[----:B------:R-:W-:-:S02]  /*8330*/  ISETP.GE.AND P2, PT, R27, R12, PT ;  /* 0x0000000c1b00720c */ /* 0x000fc40003f46270 */
[----:B------:R-:W-:Y:S02]  /*8340*/  IADD3.X R89, PT, PT, R89, UR8, RZ, P4, !PT ;  /* 0x0000000859597c10 */ /* 0x000fe4000a7fe4ff */
[----:B------:R-:W-:Y:S02]  /*8350*/  IADD3.X R87, PT, PT, R87, UR8, RZ, P5, !PT ;  /* 0x0000000857577c10 */ /* 0x000fe4000affe4ff */
[----:B------:R-:W-:Y:S02]  /*8360*/  IADD3 R92, P4, PT, R92, UR15, RZ ;  /* 0x0000000f5c5c7c10 */ /* 0x000fe4000ff9e0ff */
[----:B------:R-:W-:Y:S02]  /*8370*/  IADD3 R96, P5, PT, R96, UR15, RZ ;  /* 0x0000000f60607c10 */ /* 0x000fe4000ffbe0ff */
[----:B------:R-:W-:Y:S02]  /*8380*/  IADD3.X R103, PT, PT, R103, UR8, RZ, P3, !PT ;  /* 0x0000000867677c10 */ /* 0x000fe40009ffe4ff */
[----:B------:R-:W-:-:S02]  /*8390*/  IADD3 R108, P3, PT, R108, UR15, RZ ;  /* 0x0000000f6c6c7c10 */ /* 0x000fc4000ff7e0ff */
[----:B------:R-:W-:Y:S02]  /*83a0*/  IADD3.X R93, PT, PT, R93, UR8, RZ, P4, !PT ;  /* 0x000000085d5d7c10 */ /* 0x000fe4000a7fe4ff */
[----:B------:R-:W-:Y:S02]  /*83b0*/  IADD3.X R97, PT, PT, R97, UR8, RZ, P5, !PT ;  /* 0x0000000861617c10 */ /* 0x000fe4000affe4ff */
[----:B------:R-:W-:Y:S02]  /*83c0*/  IADD3 R100, P4, PT, R100, UR15, RZ ;  /* 0x0000000f64647c10 */ /* 0x000fe4000ff9e0ff */
[----:B------:R-:W-:Y:S02]  /*83d0*/  IADD3 R98, P5, PT, R98, UR15, RZ ;  /* 0x0000000f62627c10 */ /* 0x000fe4000ffbe0ff */
[----:B------:R-:W-:Y:S02]  /*83e0*/  IADD3.X R111, PT, PT, R111, UR8, RZ, P3, !PT ;  /* 0x000000086f6f7c10 */ /* 0x000fe40009ffe4ff */
[----:B------:R-:W-:-:S02]  /*83f0*/  IADD3.X R101, PT, PT, R101, UR8, RZ, P4, !PT ;  /* 0x0000000865657c10 */ /* 0x000fc4000a7fe4ff */
[----:B------:R-:W-:Y:S02]  /*8400*/  IADD3 R110, P3, PT, R110, UR15, RZ ;  /* 0x0000000f6e6e7c10 */ /* 0x000fe4000ff7e0ff */
[----:B------:R-:W-:Y:S02]  /*8410*/  IADD3.X R99, PT, PT, R99, UR8, RZ, P5, !PT ;  /* 0x0000000863637c10 */ /* 0x000fe4000affe4ff */
[----:B------:R-:W-:Y:S01]  /*8420*/  IADD3 R106, P4, PT, R106, UR15, RZ ;  /* 0x0000000f6a6a7c10 */ /* 0x000fe2000ff9e0ff */
[----:B0-----:R-:W-:Y:S01]  /*8430*/  @!P2 IMAD.MOV.U32 R126, RZ, RZ, R108 ;  /* 0x000000ffff7ea224 */ /* 0x001fe200078e006c */
[----:B------:R-:W-:Y:S01]  /*8440*/  IADD3 R104, P5, PT, R104, UR15, RZ ;  /* 0x0000000f68687c10 */ /* 0x000fe2000ffbe0ff */
[----:B------:R-:W-:Y:S01]  /*8450*/  @!P2 IMAD.MOV.U32 R127, RZ, RZ, R111 ;  /* 0x000000ffff7fa224 */ /* 0x000fe200078e006f */
[----:B-1----:R-:W-:Y:S02]  /*8460*/  PRMT R152, RZ, 0x7610, R152 ;  /* 0x00007610ff987816 */ /* 0x002fe40000000098 */
[----:B------:R-:W-:-:S02]  /*8470*/  IADD3.X R113, PT, PT, R113, UR8, RZ, P3, !PT ;  /* 0x0000000871717c10 */ /* 0x000fc40009ffe4ff */
[----:B------:R-:W-:Y:S02]  /*8480*/  IADD3.X R107, PT, PT, R107, UR8, RZ, P4, !PT ;  /* 0x000000086b6b7c10 */ /* 0x000fe4000a7fe4ff */
[----:B------:R-:W-:Y:S01]  /*8490*/  IADD3.X R105, PT, PT, R105, UR8, RZ, P5, !PT ;  /* 0x0000000869697c10 */ /* 0x000fe2000affe4ff */
[----:B------:R0:W4:Y:S01]  /*84a0*/  @!P2 LDG.E.U8 R152, desc[UR26][R126.64] ;  /* 0x0000001a7e98a981 */ /* 0x000122000c1e1100 */
[----:B------:R-:W-:Y:S02]  /*84b0*/  IADD3 R116, P4, PT, R116, UR15, RZ ;  /* 0x0000000f74747c10 */ /* 0x000fe4000ff9e0ff */
[----:B------:R-:W-:Y:S02]  /*84c0*/  IADD3 R114, P5, PT, R114, UR15, RZ ;  /* 0x0000000f72727c10 */ /* 0x000fe4000ffbe0ff */
[----:B------:R-:W-:Y:S02]  /*84d0*/  PRMT R215, RZ, 0x7610, R215 ;  /* 0x00007610ffd77816 */ /* 0x000fe400000000d7 */
[----:B------:R-:W-:Y:S01]  /*84e0*/  IADD3.X R119, PT, PT, R119, UR8, RZ, P4, !PT ;  /* 0x0000000877777c10 */ /* 0x000fe2000a7fe4ff */
[----:B0-----:R-:W-:-:S02]  /*84f0*/  @!P2 IMAD.MOV.U32 R126, RZ, RZ, R110 ;  /* 0x000000ffff7ea224 */ /* 0x001fc400078e006e */
[----:B------:R-:W-:Y:S01]  /*8500*/  @!P2 IMAD.MOV.U32 R127, RZ, RZ, R113 ;  /* 0x000000ffff7fa224 */ /* 0x000fe200078e0071 */
[----:B------:R-:W-:Y:S02]  /*8510*/  IADD3.X R115, PT, PT, R115, UR8, RZ, P5, !PT ;  /* 0x0000000873737c10 */ /* 0x000fe4000affe4ff */
[----:B------:R-:W-:Y:S02]  /*8520*/  IADD3 R209, P5, PT, R209, UR15, RZ ;  /* 0x0000000fd1d17c10 */ /* 0x000fe4000ffbe0ff */
[----:B------:R-:W-:Y:S01]  /*8530*/  PRMT R211, RZ, 0x7610, R211 ;  /* 0x00007610ffd37816 */ /* 0x000fe200000000d3 */
[----:B------:R0:W4:Y:S01]  /*8540*/  @!P2 LDG.E.U8 R215, desc[UR26][R126.64] ;  /* 0x0000001a7ed7a981 */ /* 0x000122000c1e1100 */
[----:B------:R-:W-:Y:S02]  /*8550*/  IADD3.X R149, PT, PT, R149, UR8, RZ, P5, !PT ;  /* 0x0000000895957c10 */ /* 0x000fe4000affe4ff */
[----:B------:R-:W-:Y:S02]  /*8560*/  IADD3 R134, P4, PT, R134, UR15, RZ ;  /* 0x0000000f86867c10 */ /* 0x000fe4000ff9e0ff */
[----:B------:R-:W-:Y:S01]  /*8570*/  PRMT R217, RZ, 0x7610, R217 ;  /* 0x00007610ffd97816 */ /* 0x000fe200000000d9 */
[----:B0-----:R-:W-:-:S02]  /*8580*/  @!P2 IMAD.MOV.U32 R126, RZ, RZ, R116 ;  /* 0x000000ffff7ea224 */ /* 0x001fc400078e0074 */
[----:B------:R-:W-:Y:S01]  /*8590*/  @!P2 IMAD.MOV.U32 R127, RZ, RZ, R119 ;  /* 0x000000ffff7fa224 */ /* 0x000fe200078e0077 */
[----:B------:R-:W-:-:S04]  /*85a0*/  IADD3.X R147, PT, PT, R147, UR8, RZ, P4, !PT ;  /* 0x0000000893937c10 */ /* 0x000fc8000a7fe4ff */
[----:B------:R0:W5:Y:S01]  /*85b0*/  @!P2 LDG.E.U8 R211, desc[UR26][R126.64] ;  /* 0x0000001a7ed3a981 */ /* 0x000162000c1e1100 */
[----:B------:R-:W-:Y:S02]  /*85c0*/  IADD3 R138, P5, PT, R138, UR15, RZ ;  /* 0x0000000f8a8a7c10 */ /* 0x000fe4000ffbe0ff */
[----:B------:R-:W-:Y:S01]  /*85d0*/  PRMT R219, RZ, 0x7610, R219 ;  /* 0x00007610ffdb7816 */ /* 0x000fe200000000db */
[----:B0-----:R-:W-:Y:S02]  /*85e0*/  @!P2 IMAD.MOV.U32 R126, RZ, RZ, R209 ;  /* 0x000000ffff7ea224 */ /* 0x001fe400078e00d1 */
[----:B------:R-:W-:Y:S01]  /*85f0*/  @!P2 IMAD.MOV.U32 R127, RZ, RZ, R149 ;  /* 0x000000ffff7fa224 */ /* 0x000fe200078e0095 */
[----:B------:R-:W-:-:S04]  /*8600*/  IADD3.X R143, PT, PT, R143, UR8, RZ, P5, !PT ;  /* 0x000000088f8f7c10 */ /* 0x000fc8000affe4ff */
[----:B------:R0:W5:Y:S01]  /*8610*/  @!P2 LDG.E.U8 R217, desc[UR26][R126.64] ;  /* 0x0000001a7ed9a981 */ /* 0x000162000c1e1100 */
[----:B------:R-:W-:Y:S02]  /*8620*/  IADD3 R144, P4, PT, R144, UR15, RZ ;  /* 0x0000000f90907c10 */ /* 0x000fe4000ff9e0ff */
[----:B------:R-:W-:Y:S02]  /*8630*/  IADD3 R124, P3, PT, R124, UR15, RZ ;  /* 0x0000000f7c7c7c10 */ /* 0x000fe4000ff7e0ff */
[----:B------:R-:W-:Y:S01]  /*8640*/  PRMT R223, RZ, 0x7610, R223 ;  /* 0x00007610ffdf7816 */ /* 0x000fe200000000df */
[----:B0-----:R-:W-:Y:S02]  /*8650*/  @!P2 IMAD.MOV.U32 R126, RZ, RZ, R134 ;  /* 0x000000ffff7ea224 */ /* 0x001fe400078e0086 */
[----:B------:R-:W-:Y:S01]  /*8660*/  @!P2 IMAD.MOV.U32 R127, RZ, RZ, R147 ;  /* 0x000000ffff7fa224 */ /* 0x000fe200078e0093 */
[----:B------:R-:W-:-:S04]  /*8670*/  IADD3.X R145, PT, PT, R145, UR8, RZ, P4, !PT ;  /* 0x0000000891917c10 */ /* 0x000fc8000a7fe4ff */
[----:B------:R0:W5:Y:S01]  /*8680*/  @!P2 LDG.E.U8 R219, desc[UR26][R126.64] ;  /* 0x0000001a7edba981 */ /* 0x000162000c1e1100 */
[----:B------:R-:W-:Y:S02]  /*8690*/  IADD3.X R125, PT, PT, R125, UR8, RZ, P3, !PT ;  /* 0x000000087d7d7c10 */ /* 0x000fe40009ffe4ff */
[----:B------:R-:W-:Y:S02]  /*86a0*/  IADD3 R136, P3, PT, R136, UR15, RZ ;  /* 0x0000000f88887c10 */ /* 0x000fe4000ff7e0ff */
[----:B------:R-:W-:Y:S01]  /*86b0*/  PRMT R225, RZ, 0x7610, R225 ;  /* 0x00007610ffe17816 */ /* 0x000fe200000000e1 */
[----:B0-----:R-:W-:Y:S02]  /*86c0*/  @!P2 IMAD.MOV.U32 R126, RZ, RZ, R138 ;  /* 0x000000ffff7ea224 */ /* 0x001fe400078e008a */
[----:B------:R-:W-:Y:S01]  /*86d0*/  @!P2 IMAD.MOV.U32 R127, RZ, RZ, R143 ;  /* 0x000000ffff7fa224 */ /* 0x000fe200078e008f */
[----:B------:R-:W-:-:S04]  /*86e0*/  IADD3.X R141, PT, PT, R141, UR8, RZ, P3, !PT ;  /* 0x000000088d8d7c10 */ /* 0x000fc80009ffe4ff */
[----:B------:R0:W5:Y:S01]  /*86f0*/  @!P2 LDG.E.U8 R223, desc[UR26][R126.64] ;  /* 0x0000001a7edfa981 */ /* 0x000162000c1e1100 */
[----:B------:R-:W-:Y:S02]  /*8700*/  PRMT R182, RZ, 0x7610, R182 ;  /* 0x00007610ffb67816 */ /* 0x000fe400000000b6 */
[----:B------:R-:W-:Y:S02]  /*8710*/  PRMT R180, RZ, 0x7610, R180 ;  /* 0x00007610ffb47816 */ /* 0x000fe400000000b4 */
[----:B------:R-:W-:Y:S02]  /*8720*/  PRMT R178, RZ, 0x7610, R178 ;  /* 0x00007610ffb27816 */ /* 0x000fe400000000b2 */
[----:B------:R-:W-:Y:S01]  /*8730*/  PRMT R176, RZ, 0x7610, R176 ;  /* 0x00007610ffb07816 */ /* 0x000fe200000000b0 */
[----:B------:R-:W5:Y:S01]  /*8740*/  @!P2 LDG.E.U8 R182, desc[UR26][R64.64] ;  /* 0x0000001a40b6a981 */ /* 0x000f62000c1e1100 */
[----:B0-----:R-:W-:Y:S02]  /*8750*/  @!P2 IMAD.MOV.U32 R126, RZ, RZ, R144 ;  /* 0x000000ffff7ea224 */ /* 0x001fe400078e0090 */
[----:B------:R-:W-:Y:S01]  /*8760*/  @!P2 IMAD.MOV.U32 R127, RZ, RZ, R145 ;  /* 0x000000ffff7fa224 */ /* 0x000fe200078e0091 */
[----:B------:R-:W-:Y:S01]  /*8770*/  PRMT R174, RZ, 0x7610, R174 ;  /* 0x00007610ffae7816 */ /* 0x000fe200000000ae */
[----:B------:R-:W5:Y:S01]  /*8780*/  @!P2 LDG.E.U8 R180, desc[UR26][R66.64] ;  /* 0x0000001a42b4a981 */ /* 0x000f62000c1e1100 */
[----:B------:R-:W-:-:S02]  /*8790*/  PRMT R172, RZ, 0x7610, R172 ;  /* 0x00007610ffac7816 */ /* 0x000fc400000000ac */
[----:B------:R-:W-:Y:S01]  /*87a0*/  PRMT R170, RZ, 0x7610, R170 ;  /* 0x00007610ffaa7816 */ /* 0x000fe200000000aa */
[----:B------:R0:W5:Y:S01]  /*87b0*/  @!P2 LDG.E.U8 R225, desc[UR26][R126.64] ;  /* 0x0000001a7ee1a981 */ /* 0x000162000c1e1100 */
[----:B------:R-:W-:Y:S02]  /*87c0*/  PRMT R168, RZ, 0x7610, R168 ;  /* 0x00007610ffa87816 */ /* 0x000fe400000000a8 */
[----:B------:R-:W-:Y:S01]  /*87d0*/  PRMT R167, RZ, 0x7610, R167 ;  /* 0x00007610ffa77816 */ /* 0x000fe200000000a7 */
[----:B------:R-:W5:Y:S01]  /*87e0*/  @!P2 LDG.E.U8 R178, desc[UR26][R68.64] ;  /* 0x0000001a44b2a981 */ /* 0x000f62000c1e1100 */
[----:B------:R-:W-:Y:S02]  /*87f0*/  PRMT R166, RZ, 0x7610, R166 ;  /* 0x00007610ffa67816 */ /* 0x000fe400000000a6 */
[----:B------:R-:W-:Y:S01]  /*8800*/  PRMT R165, RZ, 0x7610, R165 ;  /* 0x00007610ffa57816 */ /* 0x000fe200000000a5 */
[----:B------:R-:W5:Y:S01]  /*8810*/  @!P2 LDG.E.U8 R176, desc[UR26][R70.64] ;  /* 0x0000001a46b0a981 */ /* 0x000f62000c1e1100 */
        /* <DEDUP_REMOVED lines=11> */
[----:B0-----:R-:W-:Y:S01]  /*88d0*/  @!P2 IMAD.MOV.U32 R126, RZ, RZ, R136 ;  /* 0x000000ffff7ea224 */ /* 0x001fe200078e0088 */
[----:B------:R-:W-:Y:S01]  /*88e0*/  PRMT R213, RZ, 0x7610, R213 ;  /* 0x00007610ffd57816 */ /* 0x000fe200000000d5 */
[----:B------:R-:W-:Y:S01]  /*88f0*/  @!P2 IMAD.MOV.U32 R127, RZ, RZ, R141 ;  /* 0x000000ffff7fa224 */ /* 0x000fe200078e008d */
[----:B------:R-:W-:Y:S01]  /*8900*/  PRMT R221, RZ, 0x7610, R221 ;  /* 0x00007610ffdd7816 */ /* 0x000fe200000000dd */
[----:B------:R-:W5:Y:S01]  /*8910*/  @!P2 LDG.E.U8 R174, desc[UR26][R72.64] ;  /* 0x0000001a48aea981 */ /* 0x000f62000c1e1100 */
[----:B------:R-:W-:-:S03]  /*8920*/  PRMT R227, RZ, 0x7610, R227 ;  /* 0x00007610ffe37816 */ /* 0x000fc600000000e3 */
[----:B------:R-:W5:Y:S04]  /*8930*/  @!P2 LDG.E.U8 R172, desc[UR26][R74.64] ;  /* 0x0000001a4aaca981 */ /* 0x000f68000c1e1100 */
        /* <DEDUP_REMOVED lines=18> */
[----:B------:R0:W5:Y:S04]  /*8a60*/  @!P2 LDG.E.U8 R227, desc[UR26][R126.64] ;  /* 0x0000001a7ee3a981 */ /* 0x000168000c1e1100 */
[----:B--2---:R1:W-:Y:S01]  /*8a70*/  STS.U8 [R3+UR13+0x2800], R140 ;  /* 0x0028008c03007988 */ /* 0x0043e2000800000d */
[----:B0-----:R-:W-:-:S02]  /*8a80*/  LOP3.LUT R126, R3, 0x20, RZ, 0x3c, !PT ;  /* 0x00000020037e7812 */ /* 0x001fc400078e3cff */
[----:B-1----:R-:W-:Y:S01]  /*8a90*/  LOP3.LUT R140, R3, 0x10, RZ, 0x3c, !PT ;  /* 0x00000010038c7812 */ /* 0x002fe200078e3cff */
        /* <DEDUP_REMOVED lines=23> */
[----:B----4-:R0:W-:Y:S04]  /*8c10*/  STS.U8 [R129+UR13+0x2180], R177 ;  /* 0x002180b181007988 */ /* 0x0101e8000800000d */
        /* <DEDUP_REMOVED lines=71> */
[----:B------:R1:W-:Y:S06]  /*9090*/  MEMBAR.ALL.CTA ;  /* 0x0000000000007992 */ /* 0x0003ec0000008000 */
[----:B-1----:R-:W1:Y:S01]  /*90a0*/  FENCE.VIEW.ASYNC.S ;  /* 0x00000000000073c6 */ /* 0x002e620000000000 */
[----:B------:R-:W-:Y:S01]  /*90b0*/  ULEA UR10, UR28, UR13, 0x3 ;  /* 0x0000000d1c0a7291 */ /* 0x000fe2000f8e18ff */
[----:B------:R-:W-:-:S03]  /*90c0*/  UMOV UR8, UR9 ;  /* 0x0000000900087c82 */ /* 0x000fc60008000000 */
[----:B------:R-:W-:Y:S01]  /*90d0*/  UIADD3 UR10, UPT, UPT, UR10, 0x6000, URZ ;  /* 0x000060000a0a7890 */ /* 0x000fe2000fffe0ff */
[----:B-1----:R-:W-:Y:S06]  /*90e0*/  BAR.SYNC.DEFER_BLOCKING 0x0 ;  /* 0x0000000000007b1d */ /* 0x002fec0000010000 */
[----:B0-----:R-:W-:Y:S05]  /*90f0*/  @P0 BRA `(.L_x_9) ;  /* 0x0000000000380947 */ /* 0x001fea0003800000 */
[----:B------:R-:W-:Y:S01]  /*9100*/  UMOV UR20, UR4 ;  /* 0x0000000400147c82 */ /* 0x000fe20008000000 */
[----:B------:R-:W-:Y:S01]  /*9110*/  UMOV UR21, 0x40004040 ;  /* 0x4000404000157882 */ /* 0x000fe20000000000 */
[----:B------:R-:W-:Y:S01]  /*9120*/  UMOV UR22, UR6 ;  /* 0x0000000600167c82 */ /* 0x000fe20008000000 */
[----:B------:R-:W-:Y:S01]  /*9130*/  UMOV UR23, 0x80004020 ;  /* 0x8000402000177882 */ /* 0x000fe20000000000 */
[----:B------:R-:W-:Y:S01]  /*9140*/  UMOV UR24, 0x0 ;  /* 0x0000000000187882 */ /* 0x000fe20000000000 */
[----:B------:R-:W-:Y:S01]  /*9150*/  UMOV UR25, 0x8108010 ;  /* 0x0810801000197882 */ /* 0x000fe20000000000 */
[----:B------:R-:W-:Y:S01]  /*9160*/  UMOV UR11, URZ ;  /* 0x000000ff000b7c82 */ /* 0x000fe20008000000 */
[----:B------:R-:W-:Y:S01]  /*9170*/  UMOV UR34, 0x0 ;  /* 0x0000000000227882 */ /* 0x000fe20000000000 */
[----:B------:R-:W-:Y:S01]  /*9180*/  UMOV UR35, 0x8108010 ;  /* 0x0810801000237882 */ /* 0x000fe20000000000 */
[----:B------:R0:W-:Y:S01]  /*9190*/  UTCQMMA gdesc[UR20], gdesc[UR22], tmem[UR12], tmem[UR24], idesc[UR25], UPT ;  /* 0x00ff1816140075ea */ /* 0x0001e2000b80030c */
[----:B------:R-:W-:Y:S01]  /*91a0*/  UMOV UR9, UR10 ;  /* 0x0000000a00097c82 */ /* 0x000fe20008000000 */
[----:B------:R0:W-:Y:S01]  /*91b0*/  UTCQMMA gdesc[UR16], gdesc[UR18], tmem[UR12], tmem[UR34], idesc[UR35], UPT ;  /* 0x00ff2212100075ea */ /* 0x0001e2000b80030c */
[----:B------:R0:W-:Y:S01]  /*91c0*/  UTCBAR [UR9], URZ ;  /* 0x000000ff090073e9 */ /* 0x0001e200080000ff */
[----:B------:R-:W-:-:S02]  /*91d0*/  NOP ;  /* 0x0000000000007918 */ /* 0x000fc40000000000 */
.L_x_9:
[----:B------:R-:W-:Y:S01]  /*91e0*/  UIADD3 UR28, UPT, UPT, UR28, 0x1, URZ ;  /* 0x000000011c1c7890 */ /* 0x000fe2000fffe0ff */
[----:B------:R-:W-:Y:S01]  /*91f0*/  IADD3 R139, P2, PT, R139, UR29, RZ ;  /* 0x0000001d8b8b7c10 */ /* 0x000fe2000ff5e0ff */
[----:B------:R-:W-:Y:S01]  /*9200*/  UIADD3 UR32, UPT, UPT, UR32, -0x1, URZ ;  /* 0xffffffff20207890 */ /* 0x000fe2000fffe0ff */
[----:B------:R-:W-:Y:S01]  /*9210*/  VIADD R12, R12, 0xffffffc0 ;  /* 0xffffffc00c0c7836 */ /* 0x000fe20000000000 */
[----:B------:R-:W-:Y:S01]  /*9220*/  UISETP.GT.AND UP1, UPT, UR28, 0x1, UPT ;  /* 0x000000011c00788c */ /* 0x000fe2000bf24270 */
[----:B------:R-:W-:Y:S01]  /*9230*/  IMAD.U32 R126, RZ, RZ, UR8 ;  /* 0x00000008ff7e7e24 */ /* 0x000fe2000f8e00ff */
[----:B------:R-:W-:Y:S02]  /*9240*/  USHF.R.S32.HI UR11, URZ, 0x1f, UR29 ;  /* 0x0000001fff0b7899 */ /* 0x000fe4000801141d */
[----:B0-----:R-:W-:Y:S02]  /*9250*/  USEL UR9, URZ, 0x1, !UP1 ;  /* 0x00000001ff097887 */ /* 0x001fe4000c800000 */
[----:B------:R-:W-:-:S02]  /*9260*/  USEL UR28, UR28, URZ, !UP1 ;  /* 0x000000ff1c1c7287 */ /* 0x000fc4000c800000 */
[----:B------:R-:W-:Y:S01]  /*9270*/  UISETP.NE.U32.AND UP1, UPT, UR32, URZ, UPT ;  /* 0x000000ff2000728c */ /* 0x000fe2000bf25070 */
[----:B------:R-:W-:Y:S01]  /*9280*/  IADD3.X R150, PT, PT, R150, UR11, RZ, P2, !PT ;  /* 0x0000000b96967c10 */ /* 0x000fe200097fe4ff */
[----:B------:R-:W-:-:S07]  /*9290*/  ULOP3.LUT UR9, UR8, UR9, URZ, 0x3c, !UPT ;  /* 0x0000000908097292 */ /* 0x000fce000f8e3cff */
[----:B------:R-:W-:Y:S05]  /*92a0*/  BRA.U UP1, `(.L_x_10) ;  /* 0xffffffd501a07547 */ /* 0x000fea000b83ffff */
.L_x_7:
[----:B------:R-:W-:Y:S01]  /*92b0*/  ISETP.GE.AND P0, PT, R58, 0x40, PT ;  /* 0x000000403a00780c */ /* 0x000fe20003f06270 */
[----:B------:R-:W-:Y:S01]  /*92c0*/  IMAD.SHL.U32 R3, R2, 0x40, RZ ;  /* 0x0000004002037824 */ /* 0x000fe200078e00ff */
[----:B------:R-:W0:Y:S01]  /*92d0*/  LDCU UR4, c[0x0][0x3b4] ;  /* 0x00007680ff0477ac */ /* 0x000e220008000800 */
[----:B------:R-:W1:Y:S03]  /*92e0*/  LDCU UR5, c[0x0][0x3b8] ;  /* 0x00007700ff0577ac */ /* 0x000e660008000800 */
[----:B------:R-:W-:Y:S01]  /*92f0*/  LOP3.LUT R3, R4, 0xc0, R3, 0xf8, !PT ;  /* 0x000000c004037812 */ /* 0x000fe200078ef803 */
[----:B------:R-:W2:Y:S06]  /*9300*/  LDCU.128 UR16, c[0x0][0x390] ;  /* 0x00007200ff1077ac */ /* 0x000eac0008000c00 */
[----:B------:R-:W-:Y:S05]  /*9310*/  @!P0 BRA `(.L_x_11) ;  /* 0x0000000000108947 */ /* 0x000fea0003800000 */
[----:B------:R-:W-:-:S06]  /*9320*/  USHF.L.U32 UR8, UR8, 0x1f, URZ ;  /* 0x0000001f08087899 */ /* 0x000fcc00080006ff */
[----:B------:R-:W-:-:S04]  /*9330*/  IMAD.U32 R2, RZ, RZ, UR8 ;  /* 0x00000008ff027e24 */ /* 0x000fc8000f8e00ff */
[----:B------:R-:W3:Y:S02]  /*9340*/  SYNCS.PHASECHK.TRANS64.TRYWAIT P0, [UR10], R2 ;  /* 0x00000002ff0075a7 */ /* 0x000ee4000800110a */
[----:B---3--:R-:W-:Y:S05]  /*9350*/  @!P0 BRA `(.L_x_12) ;  /* 0x0000002000c08947 */ /* 0x008fea0003800000 */
.L_x_11:
[----:B------:R-:W-:Y:S01]  /*9360*/  BAR.SYNC.DEFER_BLOCKING 0x0 ;  /* 0x0000000000007b1d */ /* 0x000fe20000010000 */
[C---:B-1----:R-:W-:Y:S01]  /*9370*/  IMAD R69, R3.reuse, UR5, RZ ;  /* 0x0000000503457c24 */ /* 0x042fe2000f8e02ff */
[C---:B--2---:R-:W-:Y:S01]  /*9380*/  ISETP.GE.AND P0, PT, R0.reuse, UR18, PT ;  /* 0x0000001200007c0c */ /* 0x044fe2000bf06270 */
[----:B0-----:R-:W-:Y:S01]  /*9390*/  IMAD R0, R0, UR4, RZ ;  /* 0x0000000400007c24 */ /* 0x001fe2000f8e02ff */
[----:B------:R-:W-:Y:S01]  /*93a0*/  LOP3.LUT R2, R3, 0x1, RZ, 0xfc, !PT ;  /* 0x0000000103027812 */ /* 0x000fe200078efcff */
[----:B------:R-:W-:Y:S01]  /*93b0*/  VIADD R71, R69, UR5 ;  /* 0x0000000545477c36 */ /* 0x000fe20008000000 */
[----:B------:R-:W-:Y:S02]  /*93c0*/  LOP3.LUT R70, R3, 0x3, RZ, 0xfc, !PT ;  /* 0x0000000303467812 */ /* 0x000fe400078efcff */
[----:B------:R-:W-:Y:S01]  /*93d0*/  ISETP.LT.AND P5, PT, R2, UR19, !P0 ;  /* 0x0000001302007c0c */ /* 0x000fe2000c7a1270 */
[----:B------:R-:W-:Y:S01]  /*93e0*/  VIADD R73, R71, UR5 ;  /* 0x0000000547497c36 */ /* 0x000fe20008000000 */
[----:B------:R-:W-:-:S02]  /*93f0*/  IADD3 R2, P2, PT, R0, UR16, RZ ;  /* 0x0000001000027c10 */ /* 0x000fc4000ff5e0ff */
[----:B------:R-:W-:Y:S01]  /*9400*/  ISETP.LT.AND P3, PT, R70, UR19, !P0 ;  /* 0x0000001346007c0c */ /* 0x000fe2000c761270 */
[----:B------:R-:W-:Y:S01]  /*9410*/  VIADD R75, R73, UR5 ;  /* 0x00000005494b7c36 */ /* 0x000fe20008000000 */
[----:B------:R-:W-:Y:S02]  /*9420*/  LEA.HI.X.SX32 R0, R0, UR17, 0x1, P2 ;  /* 0x0000001100007c11 */ /* 0x000fe400090f0eff */
[----:B------:R-:W-:Y:S01]  /*9430*/  IADD3 R68, P2, PT, R69, R2, RZ ;  /* 0x0000000245447210 */ /* 0x000fe20007f5e0ff */
[----:B------:R-:W-:Y:S01]  /*9440*/  VIADD R77, R75, UR5 ;  /* 0x000000054b4d7c36 */ /* 0x000fe20008000000 */
[----:B------:R-:W-:Y:S02]  /*9450*/  LOP3.LUT R72, R3, 0x2, RZ, 0xfc, !PT ;  /* 0x0000000203487812 */ /* 0x000fe400078efcff */
[----:B------:R-:W-:Y:S01]  /*9460*/  LEA.HI.X.SX32 R69, R69, R0, 0x1, P2 ;  /* 0x0000000045457211 */ /* 0x000fe200010f0eff */
[----:B------:R-:W-:Y:S01]  /*9470*/  VIADD R79, R77, UR5 ;  /* 0x000000054d4f7c36 */ /* 0x000fe20008000000 */
[----:B------:R-:W-:Y:S01]  /*9480*/  IADD3 R70, P2, PT, R71, R2, RZ ;  /* 0x0000000247467210 */ /* 0x000fe20007f5e0ff */
[----:B------:R-:W0:Y:S02]  /*9490*/  @!P1 SYNCS.CCTL.IV [UR13+0x6000] ;  /* 0x00600000ff0099b1 */ /* 0x000e24000800000d */
[----:B0-----:R-:W-:Y:S01]  /*94a0*/  BAR.SYNC.DEFER_BLOCKING 0x0 ;  /* 0x0000000000007b1d */ /* 0x001fe20000010000 */
[----:B------:R-:W-:Y:S01]  /*94b0*/  VIADD R81, R79, UR5 ;  /* 0x000000054f517c36 */ /* 0x000fe20008000000 */
[----:B------:R-:W-:-:S02]  /*94c0*/  ISETP.LT.AND P4, PT, R72, UR19, !P0 ;  /* 0x0000001348007c0c */ /* 0x000fc4000c781270 */
[----:B------:R-:W-:Y:S01]  /*94d0*/  LEA.HI.X.SX32 R71, R71, R0, 0x1, P2 ;  /* 0x0000000047477211 */ /* 0x000fe200010f0eff */
[----:B------:R-:W-:Y:S01]  /*94e0*/  VIADD R83, R81, UR5 ;  /* 0x0000000551537c36 */ /* 0x000fe20008000000 */
[----:B------:R-:W-:Y:S01]  /*94f0*/  IADD3 R72, P6, PT, R73, R2, RZ ;  /* 0x0000000249487210 */ /* 0x000fe20007fde0ff */
[----:B------:R-:W0:Y:S02]  /*9500*/  LDTM.x64 R4, tmem[UR14] ;  /* 0x0000000e000479ee */ /* 0x000e240008340000 */
[----:B------:R-:W-:Y:S01]  /*9510*/  VIADD R85, R83, UR5 ;  /* 0x0000000553557c36 */ /* 0x000fe20008000000 */
[----:B------:R-:W-:Y:S02]  /*9520*/  LEA.HI.X.SX32 R73, R73, R0, 0x1, P6 ;  /* 0x0000000049497211 */ /* 0x000fe400030f0eff */
[----:B------:R-:W-:Y:S01]  /*9530*/  IADD3 R76, P6, PT, R79, R2, RZ ;  /* 0x000000024f4c7210 */ /* 0x000fe20007fde0ff */
[----:B------:R-:W-:Y:S01]  /*9540*/  VIADD R87, R85, UR5 ;  /* 0x0000000555577c36 */ /* 0x000fe20008000000 */
[----:B------:R-:W-:-:S02]  /*9550*/  LOP3.LUT R92, R3, 0x5, RZ, 0xfc, !PT ;  /* 0x00000005035c7812 */ /* 0x000fc400078efcff */
[----:B------:R-:W-:Y:S01]  /*9560*/  LOP3.LUT R94, R3, 0x4, RZ, 0xfc, !PT ;  /* 0x00000004035e7812 */ /* 0x000fe200078efcff */
[----:B------:R-:W-:-:S04]  /*9570*/  VIADD R89, R87, UR5 ;  /* 0x0000000557597c36 */ /* 0x000fc80008000000 */
[----:B------:R-:W-:Y:S01]  /*9580*/  VIADD R91, R89, UR5 ;  /* 0x00000005595b7c36 */ /* 0x000fe20008000000 */
[----:B------:R-:W1:Y:S01]  /*9590*/  @!P1 SYNCS.CCTL.IV [UR13+0x6008] ;  /* 0x00600800ff0099b1 */ /* 0x000e62000800000d */
[----:B------:R-:W-:Y:S02]  /*95a0*/  IADD3 R74, P1, PT, R77, R2, RZ ;  /* 0x000000024d4a7210 */ /* 0x000fe40007f3e0ff */
[----:B------:R-:W-:Y:S01]  /*95b0*/  VIADD R93, R91, UR5 ;  /* 0x000000055b5d7c36 */ /* 0x000fe20008000000 */
[----:B------:R-:W-:Y:S01]  /*95c0*/  NOP ;  /* 0x0000000000007918 */ /* 0x000fe20000000000 */
[----:B0-----:R-:W-:Y:S02]  /*95d0*/  F2FP.SATFINITE.E4M3.F32.PACK_AB_MERGE_C R95, R5, R4, RZ ;  /* 0x00000004055f723e */ /* 0x001fe400048070ff */
[----:B------:R-:W-:Y:S02]  /*95e0*/  IADD3 R4, P2, PT, R75, R2, RZ ;  /* 0x000000024b047210 */ /* 0x000fe40007f5e0ff */
[----:B------:R-:W-:-:S02]  /*95f0*/  PRMT R97, R95, 0x9910, RZ ;  /* 0x000099105f617816 */ /* 0x000fc400000000ff */
[-C--:B------:R-:W-:Y:S02]  /*9600*/  LEA.HI.X.SX32 R5, R75, R0.reuse, 0x1, P2 ;  /* 0x000000004b057211 */ /* 0x080fe400010f0eff */
[----:B------:R-:W-:Y:S02]  /*9610*/  LEA.HI.X.SX32 R75, R77, R0, 0x1, P1 ;  /* 0x000000004d4b7211 */ /* 0x000fe400008f0eff */
[----:B------:R-:W-:Y:S02]  /*9620*/  IADD3 R78, P1, PT, R81, R2, RZ ;  /* 0x00000002514e7210 */ /* 0x000fe40007f3e0ff */
[----:B------:R-:W-:Y:S02]  /*9630*/  LEA.HI.X.SX32 R77, R79, R0, 0x1, P6 ;  /* 0x000000004f4d7211 */ /* 0x000fe400030f0eff */
[----:B------:R-:W-:Y:S02]  /*9640*/  IADD3 R80, P2, PT, R83, R2, RZ ;  /* 0x0000000253507210 */ /* 0x000fe40007f5e0ff */
[----:B------:R-:W-:-:S02]  /*9650*/  LEA.HI.X.SX32 R79, R81, R0, 0x1, P1 ;  /* 0x00000000514f7211 */ /* 0x000fc400008f0eff */
[----:B------:R-:W-:Y:S02]  /*9660*/  IADD3 R82, P1, PT, R85, R2, RZ ;  /* 0x0000000255527210 */ /* 0x000fe40007f3e0ff */
[----:B------:R-:W-:Y:S02]  /*9670*/  ISETP.LT.AND P6, PT, R3, UR19, !P0 ;  /* 0x0000001303007c0c */ /* 0x000fe4000c7c1270 */
[----:B------:R-:W-:Y:S02]  /*9680*/  LEA.HI.X.SX32 R81, R83, R0, 0x1, P2 ;  /* 0x0000000053517211 */ /* 0x000fe400010f0eff */
[----:B------:R-:W-:Y:S02]  /*9690*/  IADD3 R84, P2, PT, R87, R2, RZ ;  /* 0x0000000257547210 */ /* 0x000fe40007f5e0ff */
[----:B------:R-:W-:Y:S02]  /*96a0*/  LEA.HI.X.SX32 R83, R85, R0, 0x1, P1 ;  /* 0x0000000055537211 */ /* 0x000fe400008f0eff */
[----:B------:R-:W-:-:S02]  /*96b0*/  IADD3 R86, P1, PT, R89, R2, RZ ;  /* 0x0000000259567210 */ /* 0x000fc40007f3e0ff */
[----:B------:R-:W-:Y:S02]  /*96c0*/  LEA.HI.X.SX32 R85, R87, R0, 0x1, P2 ;  /* 0x0000000057557211 */ /* 0x000fe400010f0eff */
[----:B------:R-:W-:Y:S01]  /*96d0*/  IADD3 R88, P2, PT, R91, R2, RZ ;  /* 0x000000025b587210 */ /* 0x000fe20007f5e0ff */
[----:B------:R0:W-:Y:S01]  /*96e0*/  @P6 STG.E.U8 desc[UR26][R68.64], R95 ;  /* 0x0000005f44006986 */ /* 0x0001e2000c10111a */
[----:B------:R-:W-:Y:S02]  /*96f0*/  LEA.HI.X.SX32 R87, R89, R0, 0x1, P1 ;  /* 0x0000000059577211 */ /* 0x000fe400008f0eff */
[----:B------:R-:W-:Y:S02]  /*9700*/  IADD3 R90, P1, PT, R93, R2, RZ ;  /* 0x000000025d5a7210 */ /* 0x000fe40007f3e0ff */
[----:B------:R-:W-:Y:S02]  /*9710*/  F2FP.SATFINITE.E4M3.F32.PACK_AB_MERGE_C R7, R7, R6, RZ ;  /* 0x000000060707723e */ /* 0x000fe400048070ff */
[----:B------:R-:W-:-:S02]  /*9720*/  LOP3.LUT R6, R3, 0x6, RZ, 0xfc, !PT ;  /* 0x0000000603067812 */ /* 0x000fc400078efcff */
[-C--:B------:R-:W-:Y:S02]  /*9730*/  LEA.HI.X.SX32 R89, R91, R0.reuse, 0x1, P2 ;  /* 0x000000005b597211 */ /* 0x080fe400010f0eff */
[C---:B------:R-:W-:Y:S01]  /*9740*/  LEA.HI.X.SX32 R91, R93.reuse, R0, 0x1, P1 ;  /* 0x000000005d5b7211 */ /* 0x040fe200008f0eff */
[----:B------:R-:W-:Y:S01]  /*9750*/  VIADD R93, R93, UR5 ;  /* 0x000000055d5d7c36 */ /* 0x000fe20008000000 */
[----:B------:R-:W-:Y:S02]  /*9760*/  SHF.R.S32.HI R97, RZ, 0x8, R97 ;  /* 0x00000008ff617819 */ /* 0x000fe40000011461 */
[----:B------:R-:W-:Y:S02]  /*9770*/  ISETP.LT.AND P1, PT, R92, UR19, !P0 ;  /* 0x000000135c007c0c */ /* 0x000fe4000c721270 */
[----:B------:R-:W-:Y:S01]  /*9780*/  ISETP.LT.AND P6, PT, R6, UR19, !P0 ;  /* 0x0000001306007c0c */ /* 0x000fe2000c7c1270 */
[----:B------:R-:W-:Y:S01]  /*9790*/  @P5 STG.E.U8 desc[UR26][R70.64], R97 ;  /* 0x0000006146005986 */ /* 0x000fe2000c10111a */
[----:B------:R-:W-:-:S02]  /*97a0*/  LOP3.LUT R6, R3, 0x7, RZ, 0xfc, !PT ;  /* 0x0000000703067812 */ /* 0x000fc400078efcff */
[----:B------:R-:W-:Y:S01]  /*97b0*/  PRMT R92, R7, 0x9910, RZ ;  /* 0x00009910075c7816 */ /* 0x000fe200000000ff */
[----:B------:R2:W-:Y:S01]  /*97c0*/  @P4 STG.E.U8 desc[UR26][R72.64], R7 ;  /* 0x0000000748004986 */ /* 0x0005e2000c10111a */
[----:B------:R-:W-:Y:S02]  /*97d0*/  ISETP.LT.AND P5, PT, R6, UR19, !P0 ;  /* 0x0000001306007c0c */ /* 0x000fe4000c7a1270 */
[----:B------:R-:W-:Y:S01]  /*97e0*/  F2FP.SATFINITE.E4M3.F32.PACK_AB_MERGE_C R9, R9, R8, RZ ;  /* 0x000000080909723e */ /* 0x000fe200048070ff */
[----:B------:R-:W-:Y:S01]  /*97f0*/  IMAD.MOV.U32 R6, RZ, RZ, R92 ;  /* 0x000000ffff067224 */ /* 0x000fe200078e005c */
[----:B------:R-:W-:Y:S02]  /*9800*/  LOP3.LUT R8, R3, 0x8, RZ, 0xfc, !PT ;  /* 0x0000000803087812 */ /* 0x000fe400078efcff */
[----:B------:R-:W-:Y:S02]  /*9810*/  ISETP.LT.AND P2, PT, R94, UR19, !P0 ;  /* 0x000000135e007c0c */ /* 0x000fe4000c741270 */
[----:B0-----:R-:W-:-:S02]  /*9820*/  SHF.R.S32.HI R69, RZ, 0x8, R6 ;  /* 0x00000008ff457819 */ /* 0x001fc40000011406 */
[----:B------:R-:W-:Y:S02]  /*9830*/  ISETP.LT.AND P4, PT, R8, UR19, !P0 ;  /* 0x0000001308007c0c */ /* 0x000fe4000c781270 */
[----:B------:R-:W-:Y:S01]  /*9840*/  LOP3.LUT R6, R3, 0x9, RZ, 0xfc, !PT ;  /* 0x0000000903067812 */ /* 0x000fe200078efcff */
[----:B------:R0:W-:Y:S01]  /*9850*/  @P3 STG.E.U8 desc[UR26][R4.64], R69 ;  /* 0x0000004504003986 */ /* 0x0001e2000c10111a */
[----:B------:R-:W-:Y:S02]  /*9860*/  PRMT R8, R9, 0x9910, RZ ;  /* 0x0000991009087816 */ /* 0x000fe400000000ff */
[----:B------:R-:W-:Y:S02]  /*9870*/  ISETP.LT.AND P3, PT, R6, UR19, !P0 ;  /* 0x0000001306007c0c */ /* 0x000fe4000c761270 */
[----:B------:R-:W-:Y:S01]  /*9880*/  F2FP.SATFINITE.E4M3.F32.PACK_AB_MERGE_C R11, R11, R10, RZ ;  /* 0x0000000a0b0b723e */ /* 0x000fe200048070ff */
[----:B------:R-:W-:Y:S01]  /*9890*/  IMAD.MOV.U32 R6, RZ, RZ, R8 ;  /* 0x000000ffff067224 */ /* 0x000fe200078e0008 */
[----:B------:R-:W-:Y:S01]  /*98a0*/  LOP3.LUT R8, R3, 0xa, RZ, 0xfc, !PT ;  /* 0x0000000a03087812 */ /* 0x000fe200078efcff */
[----:B------:R-:W-:Y:S01]  /*98b0*/  @P2 STG.E.U8 desc[UR26][R74.64], R9 ;  /* 0x000000094a002986 */ /* 0x000fe2000c10111a */
[----:B------:R-:W-:-:S02]  /*98c0*/  F2FP.SATFINITE.E4M3.F32.PACK_AB_MERGE_C R13, R13, R12, RZ ;  /* 0x0000000c0d0d723e */ /* 0x000fc400048070ff */
[----:B------:R-:W-:Y:S02]  /*98d0*/  ISETP.LT.AND P2, PT, R8, UR19, !P0 ;  /* 0x0000001308007c0c */ /* 0x000fe4000c741270 */
[----:B------:R-:W-:Y:S02]  /*98e0*/  PRMT R8, R11, 0x9910, RZ ;  /* 0x000099100b087816 */ /* 0x000fe400000000ff */
[----:B--2---:R-:W-:Y:S02]  /*98f0*/  SHF.R.S32.HI R7, RZ, 0x8, R6 ;  /* 0x00000008ff077819 */ /* 0x004fe40000011406 */
[C---:B------:R-:W-:Y:S01]  /*9900*/  LOP3.LUT R6, R3.reuse, 0xb, RZ, 0xfc, !PT ;  /* 0x0000000b03067812 */ /* 0x040fe200078efcff */
[----:B0-----:R-:W-:Y:S01]  /*9910*/  IMAD.MOV.U32 R5, RZ, RZ, R8 ;  /* 0x000000ffff057224 */ /* 0x001fe200078e0008 */
[----:B------:R-:W-:Y:S01]  /*9920*/  LOP3.LUT R4, R3, 0xc, RZ, 0xfc, !PT ;  /* 0x0000000c03047812 */ /* 0x000fe200078efcff */
[----:B------:R0:W-:Y:S01]  /*9930*/  @P1 STG.E.U8 desc[UR26][R76.64], R7 ;  /* 0x000000074c001986 */ /* 0x0001e2000c10111a */
[----:B------:R-:W-:-:S02]  /*9940*/  ISETP.LT.AND P1, PT, R6, UR19, !P0 ;  /* 0x0000001306007c0c */ /* 0x000fc4000c721270 */
[----:B------:R-:W-:Y:S01]  /*9950*/  SHF.R.S32.HI R5, RZ, 0x8, R5 ;  /* 0x00000008ff057819 */ /* 0x000fe20000011405 */
[----:B------:R-:W-:Y:S01]  /*9960*/  @P6 STG.E.U8 desc[UR26][R78.64], R11 ;  /* 0x0000000b4e006986 */ /* 0x000fe2000c10111a */
[----:B------:R-:W-:Y:S02]  /*9970*/  PRMT R6, R13, 0x9910, RZ ;  /* 0x000099100d067816 */ /* 0x000fe400000000ff */
[----:B------:R-:W-:Y:S01]  /*9980*/  ISETP.LT.AND P6, PT, R4, UR19, !P0 ;  /* 0x0000001304007c0c */ /* 0x000fe2000c7c1270 */
[----:B------:R-:W-:Y:S01]  /*9990*/  @P5 STG.E.U8 desc[UR26][R80.64], R5 ;  /* 0x0000000550005986 */ /* 0x000fe2000c10111a */
[----:B------:R-:W-:Y:S02]  /*99a0*/  LOP3.LUT R4, R3, 0xd, RZ, 0xfc, !PT ;  /* 0x0000000d03047812 */ /* 0x000fe400078efcff */
[----:B------:R-:W-:Y:S01]  /*99b0*/  F2FP.SATFINITE.E4M3.F32.PACK_AB_MERGE_C R15, R15, R14, RZ ;  /* 0x0000000e0f0f723e */ /* 0x000fe200048070ff */
[----:B0-----:R-:W-:Y:S01]  /*99c0*/  IMAD.MOV.U32 R7, RZ, RZ, R6 ;  /* 0x000000ffff077224 */ /* 0x001fe200078e0006 */
[----:B------:R-:W-:Y:S01]  /*99d0*/  ISETP.LT.AND P5, PT, R4, UR19, !P0 ;  /* 0x0000001304007c0c */ /* 0x000fe2000c7a1270 */
[----:B------:R0:W-:Y:S01]  /*99e0*/  @P4 STG.E.U8 desc[UR26][R82.64], R13 ;  /* 0x0000000d52004986 */ /* 0x0001e2000c10111a */
[----:B------:R-:W-:-:S02]  /*99f0*/  LOP3.LUT R4, R3, 0xe, RZ, 0xfc, !PT ;  /* 0x0000000e03047812 */ /* 0x000fc400078efcff */
[----:B------:R-:W-:Y:S02]  /*9a00*/  SHF.R.S32.HI R7, RZ, 0x8, R7 ;  /* 0x00000008ff077819 */ /* 0x000fe40000011407 */
[----:B------:R-:W-:Y:S02]  /*9a10*/  ISETP.LT.AND P4, PT, R4, UR19, !P0 ;  /* 0x0000001304007c0c */ /* 0x000fe4000c781270 */
[----:B------:R-:W-:Y:S01]  /*9a20*/  LOP3.LUT R4, R3, 0xf, RZ, 0xfc, !PT ;  /* 0x0000000f03047812 */ /* 0x000fe200078efcff */
[----:B------:R2:W-:Y:S01]  /*9a30*/  @P3 STG.E.U8 desc[UR26][R84.64], R7 ;  /* 0x0000000754003986 */ /* 0x0005e2000c10111a */
[----:B------:R-:W-:Y:S02]  /*9a40*/  PRMT R9, R15, 0x9910, RZ ;  /* 0x000099100f097816 */ /* 0x000fe400000000ff */
[----:B------:R-:W-:Y:S01]  /*9a50*/  ISETP.LT.AND P3, PT, R4, UR19, !P0 ;  /* 0x0000001304007c0c */ /* 0x000fe2000c761270 */
[----:B------:R3:W-:Y:S01]  /*9a60*/  @P2 STG.E.U8 desc[UR26][R86.64], R15 ;  /* 0x0000000f56002986 */ /* 0x0007e2000c10111a */
[----:B------:R-:W-:-:S02]  /*9a70*/  SHF.R.S32.HI R9, RZ, 0x8, R9 ;  /* 0x00000008ff097819 */ /* 0x000fc40000011409 */
[----:B------:R-:W-:Y:S02]  /*9a80*/  LOP3.LUT R4, R3, 0x10, RZ, 0xfc, !PT ;  /* 0x0000001003047812 */ /* 0x000fe400078efcff */
[----:B------:R-:W-:Y:S01]  /*9a90*/  F2FP.SATFINITE.E4M3.F32.PACK_AB_MERGE_C R17, R17, R16, RZ ;  /* 0x000000101111723e */ /* 0x000fe200048070ff */
[----:B------:R4:W-:Y:S01]  /*9aa0*/  @P1 STG.E.U8 desc[UR26][R88.64], R9 ;  /* 0x0000000958001986 */ /* 0x0009e2000c10111a */
[----:B------:R-:W-:Y:S02]  /*9ab0*/  ISETP.LT.AND P2, PT, R4, UR19, !P0 ;  /* 0x0000001304007c0c */ /* 0x000fe4000c741270 */
[----:B0-----:R-:W-:Y:S01]  /*9ac0*/  PRMT R13, R17, 0x9910, RZ ;  /* 0x00009910110d7816 */ /* 0x001fe200000000ff */
[----:B------:R-:W-:Y:S01]  /*9ad0*/  @P6 STG.E.U8 desc[UR26][R90.64], R17 ;  /* 0x000000115a006986 */ /* 0x000fe2000c10111a */
[----:B------:R-:W-:Y:S02]  /*9ae0*/  IADD3 R4, P1, PT, R93, R2, RZ ;  /* 0x000000025d047210 */ /* 0x000fe40007f3e0ff */
[----:B------:R-:W-:-:S02]  /*9af0*/  SHF.R.S32.HI R13, RZ, 0x8, R13 ;  /* 0x00000008ff0d7819 */ /* 0x000fc4000001140d */
[C---:B------:R-:W-:Y:S01]  /*9b00*/  LEA.HI.X.SX32 R5, R93.reuse, R0, 0x1, P1 ;  /* 0x000000005d057211 */ /* 0x040fe200008f0eff */
[----:B------:R-:W-:Y:S01]  /*9b10*/  VIADD R93, R93, UR5 ;  /* 0x000000055d5d7c36 */ /* 0x000fe20008000000 */
[C---:B------:R-:W-:Y:S02]  /*9b20*/  LOP3.LUT R6, R3.reuse, 0x11, RZ, 0xfc, !PT ;  /* 0x0000001103067812 */ /* 0x040fe400078efcff */
[----:B------:R-:W-:Y:S01]  /*9b30*/  LOP3.LUT R8, R3, 0x12, RZ, 0xfc, !PT ;  /* 0x0000001203087812 */ /* 0x000fe200078efcff */
[----:B------:R0:W-:Y:S01]  /*9b40*/  @P5 STG.E.U8 desc[UR26][R4.64], R13 ;  /* 0x0000000d04005986 */ /* 0x0001e2000c10111a */
[----:B------:R-:W-:Y:S01]  /*9b50*/  ISETP.LT.AND P1, PT, R6, UR19, !P0 ;  /* 0x0000001306007c0c */ /* 0x000fe2000c721270 */
[C---:B------:R-:W-:Y:S01]  /*9b60*/  VIADD R11, R93.reuse, UR5 ;  /* 0x000000055d0b7c36 */ /* 0x040fe20008000000 */
[----:B------:R-:W-:Y:S02]  /*9b70*/  IADD3 R6, P5, PT, R93, R2, RZ ;  /* 0x000000025d067210 */ /* 0x000fe40007fbe0ff */
[----:B------:R-:W-:-:S02]  /*9b80*/  F2FP.SATFINITE.E4M3.F32.PACK_AB_MERGE_C R19, R19, R18, RZ ;  /* 0x000000121313723e */ /* 0x000fc400048070ff */
[----:B--2---:R-:W-:Y:S02]  /*9b90*/  LEA.HI.X.SX32 R7, R93, R0, 0x1, P5 ;  /* 0x000000005d077211 */ /* 0x004fe400028f0eff */
[----:B------:R-:W-:Y:S02]  /*9ba0*/  ISETP.LT.AND P5, PT, R8, UR19, !P0 ;  /* 0x0000001308007c0c */ /* 0x000fe4000c7a1270 */
[----:B---3--:R-:W-:Y:S01]  /*9bb0*/  PRMT R15, R19, 0x9910, RZ ;  /* 0x00009910130f7816 */ /* 0x008fe200000000ff */
[----:B------:R2:W-:Y:S01]  /*9bc0*/  @P4 STG.E.U8 desc[UR26][R6.64], R19 ;  /* 0x0000001306004986 */ /* 0x0005e2000c10111a */
[C---:B------:R-:W-:Y:S02]  /*9bd0*/  IADD3 R8, P6, PT, R11.reuse, R2, RZ ;  /* 0x000000020b087210 */ /* 0x040fe40007fde0ff */
[----:B------:R-:W-:Y:S02]  /*9be0*/  SHF.R.S32.HI R15, RZ, 0x8, R15 ;  /* 0x00000008ff0f7819 */ /* 0x000fe4000001140f */
[C---:B----4-:R-:W-:Y:S01]  /*9bf0*/  LEA.HI.X.SX32 R9, R11.reuse, R0, 0x1, P6 ;  /* 0x000000000b097211 */ /* 0x050fe200030f0eff */
[----:B------:R-:W-:Y:S01]  /*9c00*/  VIADD R11, R11, UR5 ;  /* 0x000000050b0b7c36 */ /* 0x000fe20008000000 */
[----:B------:R-:W-:-:S02]  /*9c10*/  LOP3.LUT R10, R3, 0x13, RZ, 0xfc, !PT ;  /* 0x00000013030a7812 */ /* 0x000fc400078efcff */
[----:B------:R-:W-:Y:S01]  /*9c20*/  F2FP.SATFINITE.E4M3.F32.PACK_AB_MERGE_C R21, R21, R20, RZ ;  /* 0x000000141515723e */ /* 0x000fe200048070ff */
[----:B------:R3:W-:Y:S01]  /*9c30*/  @P3 STG.E.U8 desc[UR26][R8.64], R15 ;  /* 0x0000000f08003986 */ /* 0x0007e2000c10111a */
[----:B------:R-:W-:Y:S01]  /*9c40*/  ISETP.LT.AND P4, PT, R10, UR19, !P0 ;  /* 0x000000130a007c0c */ /* 0x000fe2000c781270 */
[C---:B0-----:R-:W-:Y:S01]  /*9c50*/  VIADD R13, R11.reuse, UR5 ;  /* 0x000000050b0d7c36 */ /* 0x041fe20008000000 */
[----:B------:R-:W-:Y:S02]  /*9c60*/  IADD3 R4, P3, PT, R11, R2, RZ ;  /* 0x000000020b047210 */ /* 0x000fe40007f7e0ff */
[----:B------:R-:W-:Y:S02]  /*9c70*/  LOP3.LUT R10, R3, 0x14, RZ, 0xfc, !PT ;  /* 0x00000014030a7812 */ /* 0x000fe400078efcff */
[----:B------:R-:W-:Y:S02]  /*9c80*/  PRMT R12, R21, 0x9910, RZ ;  /* 0x00009910150c7816 */ /* 0x000fe400000000ff */
[----:B------:R-:W-:-:S02]  /*9c90*/  LEA.HI.X.SX32 R5, R11, R0, 0x1, P3 ;  /* 0x000000000b057211 */ /* 0x000fc400018f0eff */
[----:B------:R-:W-:Y:S01]  /*9ca0*/  ISETP.LT.AND P3, PT, R10, UR19, !P0 ;  /* 0x000000130a007c0c */ /* 0x000fe2000c761270 */
[----:B------:R-:W-:Y:S01]  /*9cb0*/  IMAD.MOV.U32 R10, RZ, RZ, R12 ;  /* 0x000000ffff0a7224 */ /* 0x000fe200078e000c */
[----:B--2---:R-:W-:Y:S01]  /*9cc0*/  IADD3 R6, P6, PT, R13, R2, RZ ;  /* 0x000000020d067210 */ /* 0x004fe20007fde0ff */
[----:B------:R0:W-:Y:S01]  /*9cd0*/  @P2 STG.E.U8 desc[UR26][R4.64], R21 ;  /* 0x0000001504002986 */ /* 0x0001e2000c10111a */
[----:B------:R-:W-:Y:S02]  /*9ce0*/  LOP3.LUT R11, R3, 0x15, RZ, 0xfc, !PT ;  /* 0x00000015030b7812 */ /* 0x000fe400078efcff */
[C---:B------:R-:W-:Y:S01]  /*9cf0*/  LEA.HI.X.SX32 R7, R13.reuse, R0, 0x1, P6 ;  /* 0x000000000d077211 */ /* 0x040fe200030f0eff */
[----:B------:R-:W-:Y:S01]  /*9d00*/  VIADD R13, R13, UR5 ;  /* 0x000000050d0d7c36 */ /* 0x000fe20008000000 */
[----:B---3--:R-:W-:Y:S02]  /*9d10*/  SHF.R.S32.HI R15, RZ, 0x8, R10 ;  /* 0x00000008ff0f7819 */ /* 0x008fe4000001140a */
[----:B------:R-:W-:-:S02]  /*9d20*/  F2FP.SATFINITE.E4M3.F32.PACK_AB_MERGE_C R23, R23, R22, RZ ;  /* 0x000000161717723e */ /* 0x000fc400048070ff */
[----:B------:R-:W-:Y:S01]  /*9d30*/  ISETP.LT.AND P2, PT, R11, UR19, !P0 ;  /* 0x000000130b007c0c */ /* 0x000fe2000c741270 */
[----:B------:R2:W-:Y:S01]  /*9d40*/  @P1 STG.E.U8 desc[UR26][R6.64], R15 ;  /* 0x0000000f06001986 */ /* 0x0005e2000c10111a */
[C---:B------:R-:W-:Y:S01]  /*9d50*/  IADD3 R8, P1, PT, R13.reuse, R2, RZ ;  /* 0x000000020d087210 */ /* 0x040fe20007f3e0ff */
[----:B------:R-:W-:Y:S01]  /*9d60*/  VIADD R11, R13, UR5 ;  /* 0x000000050d0b7c36 */ /* 0x000fe20008000000 */
[----:B------:R-:W-:Y:S02]  /*9d70*/  LOP3.LUT R10, R3, 0x16, RZ, 0xfc, !PT ;  /* 0x00000016030a7812 */ /* 0x000fe400078efcff */
[----:B------:R-:W-:Y:S02]  /*9d80*/  PRMT R14, R23, 0x9910, RZ ;  /* 0x00009910170e7816 */ /* 0x000fe400000000ff */
[----:B------:R-:W-:Y:S02]  /*9d90*/  LEA.HI.X.SX32 R9, R13, R0, 0x1, P1 ;  /* 0x000000000d097211 */ /* 0x000fe400008f0eff */
[----:B------:R-:W-:Y:S01]  /*9da0*/  ISETP.LT.AND P1, PT, R10, UR19, !P0 ;  /* 0x000000130a007c0c */ /* 0x000fe2000c721270 */
[----:B------:R-:W-:Y:S01]  /*9db0*/  IMAD.MOV.U32 R10, RZ, RZ, R14 ;  /* 0x000000ffff0a7224 */ /* 0x000fe200078e000e */
[----:B0-----:R-:W-:Y:S01]  /*9dc0*/  IADD3 R4, P6, PT, R11, R2, RZ ;  /* 0x000000020b047210 */ /* 0x001fe20007fde0ff */
[----:B------:R0:W-:Y:S01]  /*9dd0*/  @P5 STG.E.U8 desc[UR26][R8.64], R23 ;  /* 0x0000001708005986 */ /* 0x0001e2000c10111a */
[----:B------:R-:W-:-:S02]  /*9de0*/  LOP3.LUT R12, R3, 0x17, RZ, 0xfc, !PT ;  /* 0x00000017030c7812 */ /* 0x000fc400078efcff */
[C---:B------:R-:W-:Y:S01]  /*9df0*/  LEA.HI.X.SX32 R5, R11.reuse, R0, 0x1, P6 ;  /* 0x000000000b057211 */ /* 0x040fe200030f0eff */
[----:B------:R-:W-:Y:S01]  /*9e00*/  VIADD R11, R11, UR5 ;  /* 0x000000050b0b7c36 */ /* 0x000fe20008000000 */
[----:B--2---:R-:W-:Y:S02]  /*9e10*/  SHF.R.S32.HI R15, RZ, 0x8, R10 ;  /* 0x00000008ff0f7819 */ /* 0x004fe4000001140a */
[----:B------:R-:W-:Y:S01]  /*9e20*/  F2FP.SATFINITE.E4M3.F32.PACK_AB_MERGE_C R25, R25, R24, RZ ;  /* 0x000000181919723e */ /* 0x000fe200048070ff */
[C---:B------:R-:W-:Y:S01]  /*9e30*/  VIADD R13, R11.reuse, UR5 ;  /* 0x000000050b0d7c36 */ /* 0x040fe20008000000 */
[----:B------:R-:W-:Y:S01]  /*9e40*/  ISETP.LT.AND P5, PT, R12, UR19, !P0 ;  /* 0x000000130c007c0c */ /* 0x000fe2000c7a1270 */
[----:B------:R2:W-:Y:S01]  /*9e50*/  @P4 STG.E.U8 desc[UR26][R4.64], R15 ;  /* 0x0000000f04004986 */ /* 0x0005e2000c10111a */
[----:B------:R-:W-:Y:S02]  /*9e60*/  IADD3 R6, P4, PT, R11, R2, RZ ;  /* 0x000000020b067210 */ /* 0x000fe40007f9e0ff */
[----:B------:R-:W-:-:S02]  /*9e70*/  LOP3.LUT R10, R3, 0x18, RZ, 0xfc, !PT ;  /* 0x00000018030a7812 */ /* 0x000fc400078efcff */
[----:B------:R-:W-:Y:S02]  /*9e80*/  PRMT R12, R25, 0x9910, RZ ;  /* 0x00009910190c7816 */ /* 0x000fe400000000ff */
[----:B------:R-:W-:Y:S02]  /*9e90*/  LEA.HI.X.SX32 R7, R11, R0, 0x1, P4 ;  /* 0x000000000b077211 */ /* 0x000fe400020f0eff */
[----:B------:R-:W-:Y:S01]  /*9ea0*/  ISETP.LT.AND P4, PT, R10, UR19, !P0 ;  /* 0x000000130a007c0c */ /* 0x000fe2000c781270 */
[----:B------:R-:W-:Y:S01]  /*9eb0*/  IMAD.MOV.U32 R10, RZ, RZ, R12 ;  /* 0x000000ffff0a7224 */ /* 0x000fe200078e000c */
[----:B0-----:R-:W-:Y:S01]  /*9ec0*/  IADD3 R8, P6, PT, R13, R2, RZ ;  /* 0x000000020d087210 */ /* 0x001fe20007fde0ff */
[----:B------:R0:W-:Y:S01]  /*9ed0*/  @P3 STG.E.U8 desc[UR26][R6.64], R25 ;  /* 0x0000001906003986 */ /* 0x0001e2000c10111a */
[----:B------:R-:W-:Y:S02]  /*9ee0*/  LOP3.LUT R11, R3, 0x19, RZ, 0xfc, !PT ;  /* 0x00000019030b7812 */ /* 0x000fe400078efcff */
[C---:B------:R-:W-:Y:S01]  /*9ef0*/  LEA.HI.X.SX32 R9, R13.reuse, R0, 0x1, P6 ;  /* 0x000000000d097211 */ /* 0x040fe200030f0eff */
[----:B------:R-:W-:Y:S01]  /*9f00*/  VIADD R13, R13, UR5 ;  /* 0x000000050d0d7c36 */ /* 0x000fe20008000000 */
[----:B--2---:R-:W-:-:S02]  /*9f10*/  SHF.R.S32.HI R15, RZ, 0x8, R10 ;  /* 0x00000008ff0f7819 */ /* 0x004fc4000001140a */
[----:B------:R-:W-:Y:S02]  /*9f20*/  F2FP.SATFINITE.E4M3.F32.PACK_AB_MERGE_C R27, R27, R26, RZ ;  /* 0x0000001a1b1b723e */ /* 0x000fe400048070ff */
[----:B------:R-:W-:Y:S01]  /*9f30*/  ISETP.LT.AND P3, PT, R11, UR19, !P0 ;  /* 0x000000130b007c0c */ /* 0x000fe2000c761270 */
[----:B------:R2:W-:Y:S01]  /*9f40*/  @P2 STG.E.U8 desc[UR26][R8.64], R15 ;  /* 0x0000000f08002986 */ /* 0x0005e2000c10111a */
[C---:B------:R-:W-:Y:S01]  /*9f50*/  IADD3 R4, P2, PT, R13.reuse, R2, RZ ;  /* 0x000000020d047210 */ /* 0x040fe20007f5e0ff */
[----:B------:R-:W-:Y:S01]  /*9f60*/  VIADD R11, R13, UR5 ;  /* 0x000000050d0b7c36 */ /* 0x000fe20008000000 */
[----:B------:R-:W-:Y:S02]  /*9f70*/  LOP3.LUT R10, R3, 0x1a, RZ, 0xfc, !PT ;  /* 0x0000001a030a7812 */ /* 0x000fe400078efcff */
[----:B------:R-:W-:Y:S02]  /*9f80*/  PRMT R14, R27, 0x9910, RZ ;  /* 0x000099101b0e7816 */ /* 0x000fe400000000ff */
[----:B------:R-:W-:-:S02]  /*9f90*/  LEA.HI.X.SX32 R5, R13, R0, 0x1, P2 ;  /* 0x000000000d057211 */ /* 0x000fc400010f0eff */
[----:B------:R-:W-:Y:S01]  /*9fa0*/  ISETP.LT.AND P2, PT, R10, UR19, !P0 ;  /* 0x000000130a007c0c */ /* 0x000fe2000c741270 */
[----:B------:R-:W-:Y:S01]  /*9fb0*/  IMAD.MOV.U32 R10, RZ, RZ, R14 ;  /* 0x000000ffff0a7224 */ /* 0x000fe200078e000e */
[----:B0-----:R-:W-:Y:S01]  /*9fc0*/  IADD3 R6, P6, PT, R11, R2, RZ ;  /* 0x000000020b067210 */ /* 0x001fe20007fde0ff */
[----:B------:R0:W-:Y:S01]  /*9fd0*/  @P1 STG.E.U8 desc[UR26][R4.64], R27 ;  /* 0x0000001b04001986 */ /* 0x0001e2000c10111a */
[----:B------:R-:W-:Y:S02]  /*9fe0*/  LOP3.LUT R12, R3, 0x1b, RZ, 0xfc, !PT ;  /* 0x0000001b030c7812 */ /* 0x000fe400078efcff */
[C---:B------:R-:W-:Y:S01]  /*9ff0*/  LEA.HI.X.SX32 R7, R11.reuse, R0, 0x1, P6 ;  /* 0x000000000b077211 */ /* 0x040fe200030f0eff */
[----:B------:R-:W-:Y:S01]  /*a000*/  VIADD R11, R11, UR5 ;  /* 0x000000050b0b7c36 */ /* 0x000fe20008000000 */
[----:B--2---:R-:W-:Y:S02]  /*a010*/  SHF.R.S32.HI R15, RZ, 0x8, R10 ;  /* 0x00000008ff0f7819 */ /* 0x004fe4000001140a */
[----:B------:R-:W-:Y:S01]  /*a020*/  F2FP.SATFINITE.E4M3.F32.PACK_AB_MERGE_C R29, R29, R28, RZ ;  /* 0x0000001c1d1d723e */ /* 0x000fe200048070ff */
[C---:B------:R-:W-:Y:S01]  /*a030*/  VIADD R13, R11.reuse, UR5 ;  /* 0x000000050b0d7c36 */ /* 0x040fe20008000000 */
[----:B------:R-:W-:Y:S01]  /*a040*/  ISETP.LT.AND P1, PT, R12, UR19, !P0 ;  /* 0x000000130c007c0c */ /* 0x000fe2000c721270 */
[----:B------:R2:W-:Y:S01]  /*a050*/  @P5 STG.E.U8 desc[UR26][R6.64], R15 ;  /* 0x0000000f06005986 */ /* 0x0005e2000c10111a */
[----:B------:R-:W-:-:S02]  /*a060*/  IADD3 R8, P5, PT, R11, R2, RZ ;  /* 0x000000020b087210 */ /* 0x000fc40007fbe0ff */
        /* <DEDUP_REMOVED lines=11> */
[----:B------:R-:W-:Y:S02]  /*a120*/  F2FP.SATFINITE.E4M3.F32.PACK_AB_MERGE_C R31, R31, R30, RZ ;  /* 0x0000001e1f1f723e */ /* 0x000fe400048070ff */
[----:B------:R-:W-:Y:S01]  /*a130*/  ISETP.LT.AND P4, PT, R11, UR19, !P0 ;  /* 0x000000130b007c0c */ /* 0x000fe2000c781270 */
[----:B------:R2:W-:Y:S01]  /*a140*/  @P3 STG.E.U8 desc[UR26][R4.64], R15 ;  /* 0x0000000f04003986 */ /* 0x0005e2000c10111a */
[C---:B------:R-:W-:Y:S01]  /*a150*/  IADD3 R6, P3, PT, R13.reuse, R2, RZ ;  /* 0x000000020d067210 */ /* 0x040fe20007f7e0ff */
[----:B------:R-:W-:Y:S01]  /*a160*/  VIADD R11, R13, UR5 ;  /* 0x000000050d0b7c36 */ /* 0x000fe20008000000 */
        /* <DEDUP_REMOVED lines=11> */
[----:B------:R-:W-:Y:S01]  /*a220*/  F2FP.SATFINITE.E4M3.F32.PACK_AB_MERGE_C R33, R33, R32, RZ ;  /* 0x000000202121723e */ /* 0x000fe200048070ff */
[C---:B------:R-:W-:Y:S01]  /*a230*/  VIADD R13, R11.reuse, UR5 ;  /* 0x000000050b0d7c36 */ /* 0x040fe20008000000 */
[----:B------:R-:W-:Y:S01]  /*a240*/  ISETP.LT.AND P2, PT, R12, UR19, !P0 ;  /* 0x000000130c007c0c */ /* 0x000fe2000c741270 */
[----:B------:R2:W-:Y:S01]  /*a250*/  @P1 STG.E.U8 desc[UR26][R8.64], R15 ;  /* 0x0000000f08001986 */ /* 0x0005e2000c10111a */
[----:B------:R-:W-:Y:S02]  /*a260*/  IADD3 R4, P1, PT, R11, R2, RZ ;  /* 0x000000020b047210 */ /* 0x000fe40007f3e0ff */
        /* <DEDUP_REMOVED lines=206> */
[C---:B------:R-:W-:Y:S01]  /*af50*/  VIADD R11, R13.reuse, UR5 ;  /* 0x000000050d0b7c36 */ /* 0x040fe20008000000 */
[----:B------:R-:W-:Y:S02]  /*af60*/  IADD3 R8, P5, PT, R13, R2, RZ ;  /* 0x000000020d087210 */ /* 0x000fe40007fbe0ff */
[----:B------:R-:W-:Y:S02]  /*af70*/  LOP3.LUT R10, R3, 0x3a, RZ, 0xfc, !PT ;  /* 0x0000003a030a7812 */ /* 0x000fe400078efcff */
[----:B------:R-:W-:Y:S02]  /*af80*/  PRMT R14, R59, 0x9910, RZ ;  /* 0x000099103b0e7816 */ /* 0x000fe400000000ff */
[----:B------:R-:W-:Y:S02]  /*af90*/  LEA.HI.X.SX32 R9, R13, R0, 0x1, P5 ;  /* 0x000000000d097211 */ /* 0x000fe400028f0eff */
[----:B0-----:R-:W-:-:S02]  /*afa0*/  IADD3 R4, P6, PT, R11, R2, RZ ;  /* 0x000000020b047210 */ /* 0x001fc40007fde0ff */
[----:B------:R-:W-:Y:S01]  /*afb0*/  ISETP.LT.AND P5, PT, R10, UR19, !P0 ;  /* 0x000000130a007c0c */ /* 0x000fe2000c7a1270 */
[----:B------:R-:W-:Y:S01]  /*afc0*/  IMAD.MOV.U32 R10, RZ, RZ, R14 ;  /* 0x000000ffff0a7224 */ /* 0x000fe200078e000e */
[C---:B------:R-:W-:Y:S01]  /*afd0*/  LEA.HI.X.SX32 R5, R11.reuse, R0, 0x1, P6 ;  /* 0x000000000b057211 */ /* 0x040fe200030f0eff */
[----:B------:R-:W-:Y:S01]  /*afe0*/  VIADD R11, R11, UR5 ;  /* 0x000000050b0b7c36 */ /* 0x000fe20008000000 */
[----:B--2---:R-:W-:Y:S01]  /*aff0*/  LOP3.LUT R7, R3, 0x3c, RZ, 0xfc, !PT ;  /* 0x0000003c03077812 */ /* 0x004fe200078efcff */
[----:B------:R0:W-:Y:S01]  /*b000*/  @P4 STG.E.U8 desc[UR26][R8.64], R59 ;  /* 0x0000003b08004986 */ /* 0x0001e2000c10111a */
[----:B------:R-:W-:Y:S01]  /*b010*/  SHF.R.S32.HI R15, RZ, 0x8, R10 ;  /* 0x00000008ff0f7819 */ /* 0x000fe2000001140a */
[C---:B------:R-:W-:Y:S01]  /*b020*/  VIADD R13, R11.reuse, UR5 ;  /* 0x000000050b0d7c36 */ /* 0x040fe20008000000 */
[----:B------:R-:W-:Y:S02]  /*b030*/  IADD3 R6, P6, PT, R11, R2, RZ ;  /* 0x000000020b067210 */ /* 0x000fe40007fde0ff */
[----:B------:R-:W-:Y:S01]  /*b040*/  F2FP.SATFINITE.E4M3.F32.PACK_AB_MERGE_C R61, R61, R60, RZ ;  /* 0x0000003c3d3d723e */ /* 0x000fe200048070ff */
[----:B------:R2:W-:Y:S01]  /*b050*/  @P3 STG.E.U8 desc[UR26][R4.64], R15 ;  /* 0x0000000f04003986 */ /* 0x0005e2000c10111a */
[----:B------:R-:W-:-:S02]  /*b060*/  ISETP.LT.AND P3, PT, R7, UR19, !P0 ;  /* 0x0000001307007c0c */ /* 0x000fc4000c761270 */
[----:B------:R-:W-:Y:S02]  /*b070*/  LEA.HI.X.SX32 R7, R11, R0, 0x1, P6 ;  /* 0x000000000b077211 */ /* 0x000fe400030f0eff */
[----:B------:R-:W-:Y:S02]  /*b080*/  PRMT R17, R61, 0x9910, RZ ;  /* 0x000099103d117816 */ /* 0x000fe400000000ff */
[----:B0-----:R-:W-:Y:S01]  /*b090*/  IADD3 R8, P6, PT, R13, R2, RZ ;  /* 0x000000020d087210 */ /* 0x001fe20007fde0ff */
[----:B------:R-:W-:Y:S01]  /*b0a0*/  @P2 STG.E.U8 desc[UR26][R6.64], R61 ;  /* 0x0000003d06002986 */ /* 0x000fe2000c10111a */
[----:B------:R-:W-:Y:S02]  /*b0b0*/  LOP3.LUT R12, R3, 0x3b, RZ, 0xfc, !PT ;  /* 0x0000003b030c7812 */ /* 0x000fe400078efcff */
[C---:B------:R-:W-:Y:S01]  /*b0c0*/  LEA.HI.X.SX32 R9, R13.reuse, R0, 0x1, P6 ;  /* 0x000000000d097211 */ /* 0x040fe200030f0eff */
[----:B--2---:R-:W-:Y:S01]  /*b0d0*/  VIADD R5, R13, UR5 ;  /* 0x000000050d057c36 */ /* 0x004fe20008000000 */
[----:B------:R-:W-:-:S02]  /*b0e0*/  SHF.R.S32.HI R17, RZ, 0x8, R17 ;  /* 0x00000008ff117819 */ /* 0x000fc40000011411 */
[----:B------:R-:W-:Y:S01]  /*b0f0*/  LOP3.LUT R10, R3, 0x3d, RZ, 0xfc, !PT ;  /* 0x0000003d030a7812 */ /* 0x000fe200078efcff */
[C---:B------:R-:W-:Y:S01]  /*b100*/  VIADD R11, R5.reuse, UR5 ;  /* 0x00000005050b7c36 */ /* 0x040fe20008000000 */
[----:B------:R-:W-:Y:S01]  /*b110*/  IADD3 R4, P6, PT, R5, R2, RZ ;  /* 0x0000000205047210 */ /* 0x000fe20007fde0ff */
[----:B------:R0:W-:Y:S01]  /*b120*/  @P1 STG.E.U8 desc[UR26][R8.64], R17 ;  /* 0x0000001108001986 */ /* 0x0001e2000c10111a */
[----:B------:R-:W-:Y:S01]  /*b130*/  ISETP.LT.AND P4, PT, R12, UR19, !P0 ;  /* 0x000000130c007c0c */ /* 0x000fe2000c781270 */
[----:B------:R-:W-:Y:S01]  /*b140*/  VIADD R13, R11, UR5 ;  /* 0x000000050b0d7c36 */ /* 0x000fe20008000000 */
[----:B------:R-:W-:Y:S02]  /*b150*/  LEA.HI.X.SX32 R5, R5, R0, 0x1, P6 ;  /* 0x0000000005057211 */ /* 0x000fe400030f0eff */
[----:B------:R-:W-:Y:S01]  /*b160*/  ISETP.LT.AND P2, PT, R10, UR19, !P0 ;  /* 0x000000130a007c0c */ /* 0x000fe2000c741270 */
[C---:B------:R-:W-:Y:S01]  /*b170*/  VIADD R15, R13.reuse, UR5 ;  /* 0x000000050d0f7c36 */ /* 0x040fe20008000000 */
[----:B------:R-:W-:-:S02]  /*b180*/  IADD3 R12, P6, PT, R13, R2, RZ ;  /* 0x000000020d0c7210 */ /* 0x000fc40007fde0ff */
[----:B------:R-:W-:Y:S02]  /*b190*/  IADD3 R10, P1, PT, R11, R2, RZ ;  /* 0x000000020b0a7210 */ /* 0x000fe40007f3e0ff */
[----:B------:R-:W-:Y:S01]  /*b1a0*/  LOP3.LUT R14, R3, 0x3e, RZ, 0xfc, !PT ;  /* 0x0000003e030e7812 */ /* 0x000fe200078efcff */
[----:B0-----:R-:W-:Y:S01]  /*b1b0*/  VIADD R9, R15, UR5 ;  /* 0x000000050f097c36 */ /* 0x001fe20008000000 */
[-C--:B------:R-:W-:Y:S02]  /*b1c0*/  LEA.HI.X.SX32 R13, R13, R0.reuse, 0x1, P6 ;  /* 0x000000000d0d7211 */ /* 0x080fe400030f0eff */
[----:B------:R-:W-:Y:S02]  /*b1d0*/  LEA.HI.X.SX32 R11, R11, R0, 0x1, P1 ;  /* 0x000000000b0b7211 */ /* 0x000fe400008f0eff */
[----:B------:R-:W-:Y:S02]  /*b1e0*/  IADD3 R6, P6, PT, R15, R2, RZ ;  /* 0x000000020f067210 */ /* 0x000fe40007fde0ff */
[----:B------:R-:W-:-:S02]  /*b1f0*/  ISETP.LT.AND P1, PT, R14, UR19, !P0 ;  /* 0x000000130e007c0c */ /* 0x000fc4000c721270 */
[----:B------:R-:W-:Y:S02]  /*b200*/  F2FP.SATFINITE.E4M3.F32.PACK_AB_MERGE_C R63, R63, R62, RZ ;  /* 0x0000003e3f3f723e */ /* 0x000fe400048070ff */
[----:B------:R-:W-:Y:S01]  /*b210*/  LOP3.LUT R14, R3, 0x3f, RZ, 0xfc, !PT ;  /* 0x0000003f030e7812 */ /* 0x000fe200078efcff */
[----:B------:R-:W-:Y:S01]  /*b220*/  VIADD R3, R9, UR5 ;  /* 0x0000000509037c36 */ /* 0x000fe20008000000 */
[----:B------:R-:W-:Y:S01]  /*b230*/  LEA.HI.X.SX32 R7, R15, R0, 0x1, P6 ;  /* 0x000000000f077211 */ /* 0x000fe200030f0eff */
[----:B------:R0:W-:Y:S01]  /*b240*/  @P5 STG.E.U8 desc[UR26][R4.64], R63 ;  /* 0x0000003f04005986 */ /* 0x0001e2000c10111a */
[----:B------:R-:W-:Y:S02]  /*b250*/  F2FP.SATFINITE.E4M3.F32.PACK_AB_MERGE_C R65, R65, R64, RZ ;  /* 0x000000404141723e */ /* 0x000fe400048070ff */
[----:B------:R-:W-:Y:S02]  /*b260*/  IADD3 R8, P6, PT, R9, R2, RZ ;  /* 0x0000000209087210 */ /* 0x000fe40007fde0ff */
[----:B------:R-:W-:-:S02]  /*b270*/  ISETP.LT.AND P0, PT, R14, UR19, !P0 ;  /* 0x000000130e007c0c */ /* 0x000fc4000c701270 */
[----:B------:R-:W-:Y:S02]  /*b280*/  PRMT R15, R63, 0x9910, RZ ;  /* 0x000099103f0f7816 */ /* 0x000fe400000000ff */
[----:B------:R-:W-:Y:S02]  /*b290*/  F2FP.SATFINITE.E4M3.F32.PACK_AB_MERGE_C R67, R67, R66, RZ ;  /* 0x000000424343723e */ /* 0x000fe400048070ff */
[----:B------:R-:W-:Y:S02]  /*b2a0*/  PRMT R17, R65, 0x9910, RZ ;  /* 0x0000991041117816 */ /* 0x000fe400000000ff */
[----:B------:R-:W-:Y:S02]  /*b2b0*/  LEA.HI.X.SX32 R9, R9, R0, 0x1, P6 ;  /* 0x0000000009097211 */ /* 0x000fe400030f0eff */
[----:B------:R-:W-:Y:S02]  /*b2c0*/  IADD3 R2, P6, PT, R3, R2, RZ ;  /* 0x0000000203027210 */ /* 0x000fe40007fde0ff */
[----:B------:R-:W-:-:S02]  /*b2d0*/  SHF.R.S32.HI R15, RZ, 0x8, R15 ;  /* 0x00000008ff0f7819 */ /* 0x000fc4000001140f */
[----:B------:R-:W-:Y:S02]  /*b2e0*/  PRMT R19, R67, 0x9910, RZ ;  /* 0x0000991043137816 */ /* 0x000fe400000000ff */
[----:B------:R-:W-:Y:S01]  /*b2f0*/  SHF.R.S32.HI R17, RZ, 0x8, R17 ;  /* 0x00000008ff117819 */ /* 0x000fe20000011411 */
[----:B------:R0:W-:Y:S01]  /*b300*/  @P4 STG.E.U8 desc[UR26][R10.64], R15 ;  /* 0x0000000f0a004986 */ /* 0x0001e2000c10111a */
[----:B------:R-:W-:Y:S02]  /*b310*/  LEA.HI.X.SX32 R3, R3, R0, 0x1, P6 ;  /* 0x0000000003037211 */ /* 0x000fe400030f0eff */
[----:B------:R-:W-:Y:S01]  /*b320*/  SHF.R.S32.HI R19, RZ, 0x8, R19 ;  /* 0x00000008ff137819 */ /* 0x000fe20000011413 */
[----:B------:R0:W-:Y:S04]  /*b330*/  @P3 STG.E.U8 desc[UR26][R12.64], R65 ;  /* 0x000000410c003986 */ /* 0x0001e8000c10111a */
[----:B------:R0:W-:Y:S04]  /*b340*/  @P2 STG.E.U8 desc[UR26][R6.64], R17 ;  /* 0x0000001106002986 */ /* 0x0001e8000c10111a */
[----:B------:R0:W-:Y:S04]  /*b350*/  @P1 STG.E.U8 desc[UR26][R8.64], R67 ;  /* 0x0000004308001986 */ /* 0x0001e8000c10111a */
[----:B------:R0:W-:Y:S01]  /*b360*/  @P0 STG.E.U8 desc[UR26][R2.64], R19 ;  /* 0x0000001302000986 */ /* 0x0001e2000c10111a */
[----:B-1----:R-:W-:Y:S06]  /*b370*/  BAR.SYNC.DEFER_BLOCKING 0x0 ;  /* 0x0000000000007b1d */ /* 0x002fec0000010000 */
[----:B------:R-:W-:Y:S05]  /*b380*/  BRA.U UP0, `(.L_x_13) ;  /* 0x0000000100a07547 */ /* 0x000fea000b800000 */
[----:B------:R-:W1:Y:S01]  /*b390*/  S2UR UR5, SR_CgaCtaId ;  /* 0x00000000000579c3 */ /* 0x000e620000008800 */
[----:B------:R-:W-:Y:S01]  /*b3a0*/  NOP ;  /* 0x0000000000007918 */ /* 0x000fe20000000000 */
[----:B------:R-:W-:Y:S01]  /*b3b0*/  UMOV UR4, 0x50 ;  /* 0x0000005000047882 */ /* 0x000fe20000000000 */
[----:B------:R-:W-:Y:S02]  /*b3c0*/  IMAD.U32 R0, RZ, RZ, UR12 ;  /* 0x0000000cff007e24 */ /* 0x000fe4000f8e00ff */
[----:B0-----:R-:W-:Y:S02]  /*b3d0*/  IMAD.MOV.U32 R3, RZ, RZ, 0x3 ;  /* 0x00000003ff037424 */ /* 0x001fe400078e00ff */
[----:B------:R-:W-:Y:S01]  /*b3e0*/  IMAD.MOV.U32 R7, RZ, RZ, 0x1 ;  /* 0x00000001ff077424 */ /* 0x000fe200078e00ff */
[----:B------:R-:W-:-:S04]  /*b3f0*/  LOP3.LUT R0, R0, 0xffff, RZ, 0xc0, !PT ;  /* 0x0000ffff00007812 */ /* 0x000fc800078ec0ff */
[----:B------:R-:W-:-:S05]  /*b400*/  SHF.R.U32.HI R0, RZ, 0x5, R0 ;  /* 0x00000005ff007819 */ /* 0x000fca0000011600 */
[----:B------:R-:W-:Y:S01]  /*b410*/  VIADD R2, R0, 0x10 ;  /* 0x0000001000027836 */ /* 0x000fe20000000000 */
[----:B------:R-:W-:Y:S01]  /*b420*/  SHF.L.U32 R0, R3, R0, RZ ;  /* 0x0000000003007219 */ /* 0x000fe200000006ff */
[----:B-1----:R-:W-:-:S03]  /*b430*/  ULEA UR6, UR5, UR4, 0x18 ;  /* 0x0000000405067291 */ /* 0x002fc6000f8ec0ff */
[----:B------:R-:W-:-:S04]  /*b440*/  SHF.L.U32 R3, R7, R2, RZ ;  /* 0x0000000207037219 */ /* 0x000fc800000006ff */
[----:B------:R-:W-:Y:S02]  /*b450*/  LOP3.LUT R0, R3, R0, RZ, 0xfc, !PT ;  /* 0x0000000003007212 */ /* 0x000fe400078efcff */
[----:B------:R-:W0:Y:S02]  /*b460*/  LDS R5, [UR6] ;  /* 0x00000006ff057984 */ /* 0x000e240008000800 */
[C---:B------:R-:W-:Y:S02]  /*b470*/  LOP3.LUT R2, R0.reuse, 0xffff, RZ, 0xc0, !PT ;  /* 0x0000ffff00027812 */ /* 0x040fe400078ec0ff */
[----:B0-----:R-:W-:-:S04]  /*b480*/  LOP3.LUT R3, R0, 0xffff, R5, 0x80, !PT ;  /* 0x0000ffff00037812 */ /* 0x001fc800078e8005 */
[----:B------:R-:W-:-:S13]  /*b490*/  ISETP.NE.AND P0, PT, R3, R2, PT ;  /* 0x000000020300720c */ /* 0x000fda0003f05270 */
[----:B------:R-:W-:Y:S05]  /*b4a0*/  @P0 BRA `(.L_x_14) ;  /* 0x0000000000500947 */ /* 0x000fea0003800000 */
[----:B------:R-:W-:Y:S02]  /*b4b0*/  SHF.R.U32.HI R5, RZ, 0x10, R5 ;  /* 0x00000010ff057819 */ /* 0x000fe40000011605 */
[----:B------:R-:W-:-:S04]  /*b4c0*/  SHF.R.U32.HI R2, RZ, 0x10, R0 ;  /* 0x00000010ff027819 */ /* 0x000fc80000011600 */
[----:B------:R-:W-:-:S04]  /*b4d0*/  LOP3.LUT R5, R5, R2, RZ, 0xc0, !PT ;  /* 0x0000000205057212 */ /* 0x000fc800078ec0ff */
[----:B------:R-:W-:-:S13]  /*b4e0*/  ISETP.NE.AND P0, PT, R5, R2, PT ;  /* 0x000000020500720c */ /* 0x000fda0003f05270 */
[----:B------:R-:W-:Y:S05]  /*b4f0*/  @P0 BRA `(.L_x_15) ;  /* 0x0000000000300947 */ /* 0x000fea0003800000 */
[----:B------:R-:W-:Y:S01]  /*b500*/  R2UR UR4, R0 ;  /* 0x00000000000472ca */ /* 0x000fe200000e0000 */
[----:B------:R-:W-:Y:S01]  /*b510*/  VOTEU.ANY UR5, UPT, PT ;  /* 0x0000000000057886 */ /* 0x000fe200038e0100 */
[----:B------:R-:W0:Y:S01]  /*b520*/  S2R R0, SR_LANEID ;  /* 0x0000000000007919 */ /* 0x000e220000000000 */
[----:B------:R-:W-:-:S10]  /*b530*/  UFLO.U32 UR5, UR5 ;  /* 0x00000005000572bd */ /* 0x000fd400080e0000 */
[----:B------:R-:W-:-:S06]  /*b540*/  ULOP3.LUT UR4, URZ, UR4, URZ, 0x33, !UPT ;  /* 0x00000004ff047292 */ /* 0x000fcc000f8e33ff */
[----:B------:R-:W-:-:S04]  /*b550*/  IMAD.U32 R2, RZ, RZ, UR4 ;  /* 0x00000004ff027e24 */ /* 0x000fc8000f8e00ff */
[----:B------:R-:W1:Y:S02]  /*b560*/  REDUX UR7, R2 ;  /* 0x00000000020773c4 */ /* 0x000e640000000000 */
[----:B------:R2:W-:Y:S01]  /*b570*/  UTCATOMSWS.AND URZ, UR4 ;  /* 0x0000000400ff79e3 */ /* 0x0005e20008000000 */
[----:B0-----:R-:W-:Y:S01]  /*b580*/  ISETP.EQ.U32.AND P0, PT, R0, UR5, PT ;  /* 0x0000000500007c0c */ /* 0x001fe2000bf02070 */
[----:B-1----:R-:W-:-:S12]  /*b590*/  IMAD.U32 R0, RZ, RZ, UR7 ;  /* 0x00000007ff007e24 */ /* 0x002fd8000f8e00ff */
[----:B------:R2:W-:Y:S01]  /*b5a0*/  @P0 ATOMS.AND RZ, [UR6], R0 ;  /* 0x00000000ffff098c */ /* 0x0005e2000a800006 */
[----:B------:R-:W-:Y:S05]  /*b5b0*/  BRA `(.L_x_13) ;  /* 0x0000000000147947 */ /* 0x000fea0003800000 */
.L_x_15:
[----:B------:R-:W-:-:S07]  /*b5c0*/  MOV R2, 0xb5e0 ;  /* 0x0000b5e000027802 */ /* 0x000fce0000000f00 */
[----:B------:R-:W-:Y:S05]  /*b5d0*/  CALL.REL.NOINC `($__internal_0_$__cuda_sm10x_tcgen05_guardrail_trap_col_being_dealloced_not_returned_by_alloc) ;  /* 0x00000000002c7944 */ /* 0x000fea0003c00000 */
[----:B------:R-:W-:Y:S05]  /*b5e0*/  BRA `(.L_x_13) ;  /* 0x0000000000087947 */ /* 0x000fea0003800000 */
.L_x_14:
[----:B------:R-:W-:-:S07]  /*b5f0*/  MOV R2, 0xb610 ;  /* 0x0000b61000027802 */ /* 0x000fce0000000f00 */
[----:B------:R-:W-:Y:S05]  /*b600*/  CALL.REL.NOINC `($__internal_2_$__cuda_sm10x_tcgen05_guardrail_trap_unallocated_columns_being_dealloced) ;  /* 0x0000000000387944 */ /* 0x000fea0003c00000 */
.L_x_13:
[----:B------:R-:W-:Y:S01]  /*b610*/  NOP ;  /* 0x0000000000007918 */ /* 0x000fe20000000000 */
[----:B--2---:R-:W-:Y:S05]  /*b620*/  EXIT ;  /* 0x000000000000794d */ /* 0x004fea0003800000 */
.L_x_8:
[----:B------:R-:W0:Y:S02]  /*b630*/  SYNCS.PHASECHK.TRANS64.TRYWAIT P5, [UR10], R126 ;  /* 0x0000007eff0075a7 */ /* 0x000e2400080a110a */
[----:B0-----:R-:W-:Y:S05]  /*b640*/  @!P5 BRA `(.L_x_8) ;  /* 0xfffffffc00f8d947 */ /* 0x001fea000383ffff */
[----:B------:R-:W-:Y:S05]  /*b650*/  BRA `(.L_x_16) ;  /* 0xffffffb000dc7947 */ /* 0x000fea000383ffff */
.L_x_12:
[----:B------:R-:W3:Y:S02]  /*b660*/  SYNCS.PHASECHK.TRANS64.TRYWAIT P0, [UR10], R2 ;  /* 0x00000002ff0075a7 */ /* 0x000ee4000800110a */
[----:B---3--:R-:W-:Y:S05]  /*b670*/  @!P0 BRA `(.L_x_12) ;  /* 0xfffffffc00f88947 */ /* 0x008fea000383ffff */
[----:B------:R-:W-:Y:S05]  /*b680*/  BRA `(.L_x_11) ;  /* 0xffffffdc00347947 */ /* 0x000fea000383ffff */
        .weak           $__internal_0_$__cuda_sm10x_tcgen05_guardrail_trap_col_being_dealloced_not_returned_by_alloc
        .type           $__internal_0_$__cuda_sm10x_tcgen05_guardrail_trap_col_being_dealloced_not_returned_by_alloc,@function
        .size           $__internal_0_$__cuda_sm10x_tcgen05_guardrail_trap_col_being_dealloced_not_returned_by_alloc,($__internal_1_$__cuda_sm10x_tcgen05_guardrail_trap_phase_invalid_during_alloc - $__internal_0_$__cuda_sm10x_tcgen05_guardrail_trap_col_being_dealloced_not_returned_by_alloc)
$__internal_0_$__cuda_sm10x_tcgen05_guardrail_trap_col_being_dealloced_not_returned_by_alloc:
[----:B------:R-:W-:Y:S05]  /*b690*/  BPT.TRAP 0x1 ;  /* 0x000000040000795c */ /* 0x000fea0000300000 */
[----:B------:R-:W-:-:S04]  /*b6a0*/  IMAD.MOV.U32 R3, RZ, RZ, 0x0 ;  /* 0x00000000ff037424 */ /* 0x000fc800078e00ff */
[----:B------:R-:W-:Y:S05]  /*b6b0*/  RET.REL.NODEC R2 `(matmul_kernel) ;  /* 0xffffff4802507950 */ /* 0x000fea0003c3ffff */
        .weak           $__internal_1_$__cuda_sm10x_tcgen05_guardrail_trap_phase_invalid_during_alloc
        .type           $__internal_1_$__cuda_sm10x_tcgen05_guardrail_trap_phase_invalid_during_alloc,@function
        .size           $__internal_1_$__cuda_sm10x_tcgen05_guardrail_trap_phase_invalid_during_alloc,($__internal_2_$__cuda_sm10x_tcgen05_guardrail_trap_unallocated_columns_being_dealloced - $__internal_1_$__cuda_sm10x_tcgen05_guardrail_trap_phase_invalid_during_alloc)
$__internal_1_$__cuda_sm10x_tcgen05_guardrail_trap_phase_invalid_during_alloc:
[----:B------:R-:W-:Y:S05]  /*b6c0*/  BPT.TRAP 0x1 ;  /* 0x000000040000795c */ /* 0x000fea0000300000 */
[----:B------:R-:W-:-:S04]  /*b6d0*/  IMAD.MOV.U32 R3, RZ, RZ, 0x0 ;  /* 0x00000000ff037424 */ /* 0x000fc800078e00ff */
[----:B------:R-:W-:Y:S05]  /*b6e0*/  RET.REL.NODEC R2 `(matmul_kernel) ;  /* 0xffffff4802447950 */ /* 0x000fea0003c3ffff */
        .weak           $__internal_2_$__cuda_sm10x_tcgen05_guardrail_trap_unallocated_columns_being_dealloced
        .type           $__internal_2_$__cuda_sm10x_tcgen05_guardrail_trap_unallocated_columns_being_dealloced,@function
        .size           $__internal_2_$__cuda_sm10x_tcgen05_guardrail_trap_unallocated_columns_being_dealloced,(.L_x_20 - $__internal_2_$__cuda_sm10x_tcgen05_guardrail_trap_unallocated_columns_being_dealloced)
$__internal_2_$__cuda_sm10x_tcgen05_guardrail_trap_unallocated_columns_being_dealloced:
[----:B------:R-:W-:Y:S05]  /*b6f0*/  BPT.TRAP 0x1 ;  /* 0x000000040000795c */ /* 0x000fea0000300000 */
[----:B------:R-:W-:-:S04]  /*b700*/  IMAD.MOV.U32 R3, RZ, RZ, 0x0 ;  /* 0x00000000ff037424 */ /* 0x000fc800078e00ff */
[----:B------:R-:W-:Y:S05]  /*b710*/  RET.REL.NODEC R2 `(matmul_kernel) ;  /* 0xffffff4802387950 */ /* 0x000fea0003c3ffff */
.L_x_17:
[----:B------:R-:W-:-:S00]  /*b720*/  BRA `(.L_x_17) ;  /* 0xfffffffc00fc7947 */ /* 0x000fc0000383ffff */
[----:B------:R-:W-:-:S00]  /*b730*/  NOP ;  /* 0x0000000000007918 */ /* 0x000fc00000000000 */
        /* <DEDUP_REMOVED lines=12> */
.L_x_20:


//--------------------- .nv.shared.matmul_kernel  --------------------------
	.section	.nv.shared.matmul_kernel,"aw",@nobits
	.sectionflags	@""
	.align	16
	.zero		1024


//--------------------- .nv.shared.reserved.0     --------------------------
	.section	.nv.shared.reserved.0,"aw",@nobits
	.align	8
	.weak		__nv_reservedSMEM_offset_0_alias
	.size		__nv_reservedSMEM_offset_0_alias, 0, 64
	.other		__nv_reservedSMEM_offset_0_alias,@"STO_CUDA_RESERVED_SHARED STV_DEFAULT"
__nv_reservedSMEM_offset_0_alias:
	.zero		0
.nv.shared.reserved.0:
	.zero		64
	.weak		__nv_reservedSMEM_allocation_phase
	.type		__nv_reservedSMEM_allocation_phase,@object
	.size		__nv_reservedSMEM_allocation_phase,(.L_0 - __nv_reservedSMEM_allocation_phase)
__nv_reservedSMEM_allocation_phase:
	.zero		1
.L_0:
	.zero		7
	.weak		__nv_reservedSMEM_devtool_atexit_pc
	.type		__nv_reservedSMEM_devtool_atexit_pc,@object
	.size		__nv_reservedSMEM_devtool_atexit_pc,(__nv_reservedSMEM_allocation_mask - __nv_reservedSMEM_devtool_atexit_pc)
__nv_reservedSMEM_devtool_atexit_pc:
	.zero		8
	.weak		__nv_reservedSMEM_allocation_mask
	.type		__nv_reservedSMEM_allocation_mask,@object
	.size		__nv_reservedSMEM_allocation_mask,(.L_2 - __nv_reservedSMEM_allocation_mask)
__nv_reservedSMEM_allocation_mask:
	.zero		4
.L_2:


//--------------------- .nv.constant0.matmul_kernel --------------------------
	.section	.nv.constant0.matmul_kernel,"a",@progbits
	.sectionflags	@""
	.align	4
.nv.constant0.matmul_kernel:
	.zero		976


//--------------------- SYMBOLS --------------------------

	.type		.nv.reservedSmem.offset0,@object
	.size		.nv.reservedSmem.offset0,0x4
	.type		.nv.reservedSmem.cap,@object
	.size		.nv.reservedSmem.cap,0x4
